	.target	sm_100a

	.elftype	@"ET_EXEC"


//--------------------- .note.nv.tkinfo           --------------------------
	.section	.note.nv.tkinfo,"",@"SHT_NOTE"
	.sectionflags	@"SHF_NOTE_NV_TKINFO"
	.tkinfo
        /*0018*/ 	.word	0x00000002
        /*0030*/ 	.string	""
        /*0030*/ 	.string	"ptxas"
        /*0030*/ 	.string	"Cuda compilation tools, release 13.0, V13.0.88"
        /*0030*/ 	.string	"Build cuda_13.0.r13.0/compiler.36424714_0"
        /*0030*/ 	.string	"-arch sm_100a -m 64 "



//--------------------- .note.nv.cuinfo           --------------------------
	.section	.note.nv.cuinfo,"",@"SHT_NOTE"
	.sectionflags	@"SHF_NOTE_NV_CUINFO"
        /*0018*/ 	.short	0x0002
        /*001a*/ 	.short	0x0064
        /*001c*/ 	.short	0x0082
	.zero		2


//--------------------- .nv.info                  --------------------------
	.section	.nv.info,"",@"SHT_CUDA_INFO"
	.align	4


	//----- nvinfo : EIATTR_REGCOUNT
	.align		4
        /*0000*/ 	.byte	0x04, 0x2f
        /*0002*/ 	.short	(.L_20 - .L_19)
	.align		4
.L_19:
        /*0004*/ 	.word	index@(_ZN7cutlass13device_kernelINS_4gemm6kernel13GemmUniversalIN4cute5tupleIJiiiiEEENS1_10collective13CollectiveMmaINS1_35MainloopSm100TmaUmmaWarpSpecializedILi7ELi2ELi2ENS5_IJNS4_1CILi1EEESB_SB_EEEEENS5_IJNSA_ILi128EEENSA_ILi256EEENSA_ILi64EEEEEENS_12float_e4m3_tENS5_IJlSB_lEEESI_SJ_NS4_8TiledMMAINS4_8MMA_AtomIJNS4_10MMA_TraitsINS4_19SM100_MMA_F8F6F4_SSEJSI_SI_fSE_SF_NS4_17integral_constantINS4_4UMMA5MajorELSQ_0EEESR_NSO_INSP_7ScaleInELSS_0EEEST_EEEEEENS4_6LayoutISC_NS5_IJNSA_ILi0EEESX_SX_EEEEENS5_IJNS4_10UnderscoreES10_S10_EEEEENS4_13SM90_TMA_LOADENS4_14ComposedLayoutINS4_7SwizzleILi2ELi4ELi3EEENS4_18smem_ptr_flag_bitsILi8EEENSW_INS5_IJNSA_ILi8EEESG_EEENS5_IJSG_SB_EEEEEEEvNS4_8identityES13_S1D_vS1E_EENS_8epilogue10collective18CollectiveEpilogueINS1G_23Sm100TmaWarpSpecializedILi4ELi2ELi64ELb0ELb0EEEJSH_NS5_IJNSW_ISE_SB_EENSW_ISG_SB_EEEEESI_SJ_SI_SJ_NS1G_6fusion15FusionCallbacksIS1K_NS1O_17LinCombPerRowBiasISI_fSI_SI_fLi16ELNS_15FloatRoundStyleE2EEESH_S1N_JEEENS4_5SM1004TMEM4LOAD26SM100_TMEM_LOAD_32dp32b64xES13_S1D_NS4_39AutoVectorizingCopyWithAssumedAlignmentILi128EEENS4_14SM90_TMA_STOREES1D_S1Z_S1Z_EEEvvEEEEvNT_6ParamsE)
        /*0008*/ 	.word	0x000000ca


	//----- nvinfo : EIATTR_FRAME_SIZE
	.align		4
.L_20:
        /*000c*/ 	.byte	0x04, 0x11
        /*000e*/ 	.short	(.L_22 - .L_21)
	.align		4
.L_21:
        /*0010*/ 	.word	index@($__internal_2_$__cuda_sm10x_tcgen05_guardrail_trap_unallocated_columns_being_dealloced)
        /*0014*/ 	.word	0x00000000


	//----- nvinfo : EIATTR_FRAME_SIZE
	.align		4
.L_22:
        /*0018*/ 	.byte	0x04, 0x11
        /*001a*/ 	.short	(.L_24 - .L_23)
	.align		4
.L_23:
        /*001c*/ 	.word	index@($__internal_1_$__cuda_sm10x_tcgen05_guardrail_trap_phase_invalid_during_alloc)
        /*0020*/ 	.word	0x00000000


	//----- nvinfo : EIATTR_FRAME_SIZE
	.align		4
.L_24:
        /*0024*/ 	.byte	0x04, 0x11
        /*0026*/ 	.short	(.L_26 - .L_25)
	.align		4
.L_25:
        /*0028*/ 	.word	index@($__internal_0_$__cuda_sm10x_tcgen05_guardrail_trap_col_being_dealloced_not_returned_by_alloc)
        /*002c*/ 	.word	0x00000000


	//----- nvinfo : EIATTR_FRAME_SIZE
	.align		4
.L_26:
        /*0030*/ 	.byte	0x04, 0x11
        /*0032*/ 	.short	(.L_28 - .L_27)
	.align		4
.L_27:
        /*0034*/ 	.word	index@(_ZN7cutlass13device_kernelINS_4gemm6kernel13GemmUniversalIN4cute5tupleIJiiiiEEENS1_10collective13CollectiveMmaINS1_35MainloopSm100TmaUmmaWarpSpecializedILi7ELi2ELi2ENS5_IJNS4_1CILi1EEESB_SB_EEEEENS5_IJNSA_ILi128EEENSA_ILi256EEENSA_ILi64EEEEEENS_12float_e4m3_tENS5_IJlSB_lEEESI_SJ_NS4_8TiledMMAINS4_8MMA_AtomIJNS4_10MMA_TraitsINS4_19SM100_MMA_F8F6F4_SSEJSI_SI_fSE_SF_NS4_17integral_constantINS4_4UMMA5MajorELSQ_0EEESR_NSO_INSP_7ScaleInELSS_0EEEST_EEEEEENS4_6LayoutISC_NS5_IJNSA_ILi0EEESX_SX_EEEEENS5_IJNS4_10UnderscoreES10_S10_EEEEENS4_13SM90_TMA_LOADENS4_14ComposedLayoutINS4_7SwizzleILi2ELi4ELi3EEENS4_18smem_ptr_flag_bitsILi8EEENSW_INS5_IJNSA_ILi8EEESG_EEENS5_IJSG_SB_EEEEEEEvNS4_8identityES13_S1D_vS1E_EENS_8epilogue10collective18CollectiveEpilogueINS1G_23Sm100TmaWarpSpecializedILi4ELi2ELi64ELb0ELb0EEEJSH_NS5_IJNSW_ISE_SB_EENSW_ISG_SB_EEEEESI_SJ_SI_SJ_NS1G_6fusion15FusionCallbacksIS1K_NS1O_17LinCombPerRowBiasISI_fSI_SI_fLi16ELNS_15FloatRoundStyleE2EEESH_S1N_JEEENS4_5SM1004TMEM4LOAD26SM100_TMEM_LOAD_32dp32b64xES13_S1D_NS4_39AutoVectorizingCopyWithAssumedAlignmentILi128EEENS4_14SM90_TMA_STOREES1D_S1Z_S1Z_EEEvvEEEEvNT_6ParamsE)
        /*0038*/ 	.word	0x00000000


	//----- nvinfo : EIATTR_MIN_STACK_SIZE
	.align		4
.L_28:
        /*003c*/ 	.byte	0x04, 0x12
        /*003e*/ 	.short	(.L_30 - .L_29)
	.align		4
.L_29:
        /*0040*/ 	.word	index@(_ZN7cutlass13device_kernelINS_4gemm6kernel13GemmUniversalIN4cute5tupleIJiiiiEEENS1_10collective13CollectiveMmaINS1_35MainloopSm100TmaUmmaWarpSpecializedILi7ELi2ELi2ENS5_IJNS4_1CILi1EEESB_SB_EEEEENS5_IJNSA_ILi128EEENSA_ILi256EEENSA_ILi64EEEEEENS_12float_e4m3_tENS5_IJlSB_lEEESI_SJ_NS4_8TiledMMAINS4_8MMA_AtomIJNS4_10MMA_TraitsINS4_19SM100_MMA_F8F6F4_SSEJSI_SI_fSE_SF_NS4_17integral_constantINS4_4UMMA5MajorELSQ_0EEESR_NSO_INSP_7ScaleInELSS_0EEEST_EEEEEENS4_6LayoutISC_NS5_IJNSA_ILi0EEESX_SX_EEEEENS5_IJNS4_10UnderscoreES10_S10_EEEEENS4_13SM90_TMA_LOADENS4_14ComposedLayoutINS4_7SwizzleILi2ELi4ELi3EEENS4_18smem_ptr_flag_bitsILi8EEENSW_INS5_IJNSA_ILi8EEESG_EEENS5_IJSG_SB_EEEEEEEvNS4_8identityES13_S1D_vS1E_EENS_8epilogue10collective18CollectiveEpilogueINS1G_23Sm100TmaWarpSpecializedILi4ELi2ELi64ELb0ELb0EEEJSH_NS5_IJNSW_ISE_SB_EENSW_ISG_SB_EEEEESI_SJ_SI_SJ_NS1G_6fusion15FusionCallbacksIS1K_NS1O_17LinCombPerRowBiasISI_fSI_SI_fLi16ELNS_15FloatRoundStyleE2EEESH_S1N_JEEENS4_5SM1004TMEM4LOAD26SM100_TMEM_LOAD_32dp32b64xES13_S1D_NS4_39AutoVectorizingCopyWithAssumedAlignmentILi128EEENS4_14SM90_TMA_STOREES1D_S1Z_S1Z_EEEvvEEEEvNT_6ParamsE)
        /*0044*/ 	.word	0x00000000
.L_30:


//--------------------- .nv.compat                --------------------------
	.section	.nv.compat,"",@"SHT_CUDA_COMPAT_INFO"
	.align	4
        /*0000*/ 	.byte	0x02, 0x09, 0x01, 0x00, 0x02, 0x02, 0x02, 0x00, 0x02, 0x05, 0x05, 0x00, 0x03, 0x07, 0x01, 0x01
        /*0010*/ 	.byte	0x02, 0x03, 0x01, 0x00, 0x02, 0x06, 0x01, 0x00, 0x04, 0x0b, 0x08, 0x00, 0x09, 0x00, 0x00, 0x00
        /*0020*/ 	.byte	0x00, 0x00, 0x00, 0x00


//--------------------- .nv.info._ZN7cutlass13device_kernelINS_4gemm6kernel13GemmUniversalIN4cute5tupleIJiiiiEEENS1_10collective13CollectiveMmaINS1_35MainloopSm100TmaUmmaWarpSpecializedILi7ELi2ELi2ENS5_IJNS4_1CILi1EEESB_SB_EEEEENS5_IJNSA_ILi128EEENSA_ILi256EEENSA_ILi64EEEEEENS_12float_e4m3_tENS5_IJlSB_lEEESI_SJ_NS4_8TiledMMAINS4_8MMA_AtomIJNS4_10MMA_TraitsINS4_19SM100_MMA_F8F6F4_SSEJSI_SI_fSE_SF_NS4_17integral_constantINS4_4UMMA5MajorELSQ_0EEESR_NSO_INSP_7ScaleInELSS_0EEEST_EEEEEENS4_6LayoutISC_NS5_IJNSA_ILi0EEESX_SX_EEEEENS5_IJNS4_10UnderscoreES10_S10_EEEEENS4_13SM90_TMA_LOADENS4_14ComposedLayoutINS4_7SwizzleILi2ELi4ELi3EEENS4_18smem_ptr_flag_bitsILi8EEENSW_INS5_IJNSA_ILi8EEESG_EEENS5_IJSG_SB_EEEEEEEvNS4_8identityES13_S1D_vS1E_EENS_8epilogue10collective18CollectiveEpilogueINS1G_23Sm100TmaWarpSpecializedILi4ELi2ELi64ELb0ELb0EEEJSH_NS5_IJNSW_ISE_SB_EENSW_ISG_SB_EEEEESI_SJ_SI_SJ_NS1G_6fusion15FusionCallbacksIS1K_NS1O_17LinCombPerRowBiasISI_fSI_SI_fLi16ELNS_15FloatRoundStyleE2EEESH_S1N_JEEENS4_5SM1004TMEM4LOAD26SM100_TMEM_LOAD_32dp32b64xES13_S1D_NS4_39AutoVectorizingCopyWithAssumedAlignmentILi128EEENS4_14SM90_TMA_STOREES1D_S1Z_S1Z_EEEvvEEEEvNT_6ParamsE --------------------------
	.section	.nv.info._ZN7cutlass13device_kernelINS_4gemm6kernel13GemmUniversalIN4cute5tupleIJiiiiEEENS1_10collective13CollectiveMmaINS1_35MainloopSm100TmaUmmaWarpSpecializedILi7ELi2ELi2ENS5_IJNS4_1CILi1EEESB_SB_EEEEENS5_IJNSA_ILi128EEENSA_ILi256EEENSA_ILi64EEEEEENS_12float_e4m3_tENS5_IJlSB_lEEESI_SJ_NS4_8TiledMMAINS4_8MMA_AtomIJNS4_10MMA_TraitsINS4_19SM100_MMA_F8F6F4_SSEJSI_SI_fSE_SF_NS4_17integral_constantINS4_4UMMA5MajorELSQ_0EEESR_NSO_INSP_7ScaleInELSS_0EEEST_EEEEEENS4_6LayoutISC_NS5_IJNSA_ILi0EEESX_SX_EEEEENS5_IJNS4_10UnderscoreES10_S10_EEEEENS4_13SM90_TMA_LOADENS4_14ComposedLayoutINS4_7SwizzleILi2ELi4ELi3EEENS4_18smem_ptr_flag_bitsILi8EEENSW_INS5_IJNSA_ILi8EEESG_EEENS5_IJSG_SB_EEEEEEEvNS4_8identityES13_S1D_vS1E_EENS_8epilogue10collective18CollectiveEpilogueINS1G_23Sm100TmaWarpSpecializedILi4ELi2ELi64ELb0ELb0EEEJSH_NS5_IJNSW_ISE_SB_EENSW_ISG_SB_EEEEESI_SJ_SI_SJ_NS1G_6fusion15FusionCallbacksIS1K_NS1O_17LinCombPerRowBiasISI_fSI_SI_fLi16ELNS_15FloatRoundStyleE2EEESH_S1N_JEEENS4_5SM1004TMEM4LOAD26SM100_TMEM_LOAD_32dp32b64xES13_S1D_NS4_39AutoVectorizingCopyWithAssumedAlignmentILi128EEENS4_14SM90_TMA_STOREES1D_S1Z_S1Z_EEEvvEEEEvNT_6ParamsE,"",@"SHT_CUDA_INFO"
	.sectionflags	@""
	.align	4


	//----- nvinfo : EIATTR_CUDA_API_VERSION
	.align		4
        /*0000*/ 	.byte	0x04, 0x37
        /*0002*/ 	.short	(.L_32 - .L_31)
.L_31:
        /*0004*/ 	.word	0x00000082


	//----- nvinfo : EIATTR_KPARAM_INFO
	.align		4
.L_32:
        /*0008*/ 	.byte	0x04, 0x17
        /*000a*/ 	.short	(.L_34 - .L_33)
.L_33:
        /*000c*/ 	.word	0x00000000
        /*0010*/ 	.short	0x0000
        /*0012*/ 	.short	0x0000
        /*0014*/ 	.byte	0x00, 0xf0, 0x01, 0x20


	//----- nvinfo : EIATTR_AT_ENTRY_FRAGMENTS
	.align		4
.L_34:
        /*0018*/ 	.byte	0x04, 0x4f
        /*001a*/ 	.short	(.L_36 - .L_35)


	//   ....[0]....
.L_35:
        /*001c*/ 	.word	0x00000006


	//----- nvinfo : EIATTR_RESERVED_SMEM_USED
	.align		4
.L_36:
        /*0020*/ 	.byte	0x01, 0x41
	.zero		2


	//----- nvinfo : EIATTR_SPARSE_MMA_MASK
	.align		4
        /*0024*/ 	.byte	0x03, 0x50
        /*0026*/ 	.short	0x0000


	//----- nvinfo : EIATTR_TCGEN05_1CTA_USED
	.align		4
        /*0028*/ 	.byte	0x01, 0x51
	.zero		2


	//----- nvinfo : EIATTR_MAXREG_COUNT
	.align		4
        /*002c*/ 	.byte	0x03, 0x1b
        /*002e*/ 	.short	0x00ff


	//----- nvinfo : EIATTR_NUM_BARRIERS
	.align		4
        /*0030*/ 	.byte	0x02, 0x4c
        /*0032*/ 	.byte	0x07
	.zero		1


	//----- nvinfo : EIATTR_EXTERNS
	.align		4
        /*0034*/ 	.byte	0x04, 0x0f
        /*0036*/ 	.short	(.L_38 - .L_37)


	//   ....[0]....
	.align		4
.L_37:
        /*0038*/ 	.word	index@(__assertfail)


	//----- nvinfo : EIATTR_MERCURY_ISA_VERSION
	.align		4
.L_38:
        /*003c*/ 	.byte	0x03, 0x5f
        /*003e*/ 	.short	0x0101


	//----- nvinfo : EIATTR_INT_WARP_WIDE_INSTR_OFFSETS
	.align		4
        /*0040*/ 	.byte	0x04, 0x31
        /*0042*/ 	.short	(.L_40 - .L_39)


	//   ....[0]....
.L_39:
        /*0044*/ 	.word	0x00001df0


	//   ....[1]....
        /*0048*/ 	.word	0x000037e0


	//   ....[2]....
        /*004c*/ 	.word	0x00003810


	//   ....[3]....
        /*0050*/ 	.word	0x00003860


	//   ....[4]....
        /*0054*/ 	.word	0x00004180


	//   ....[5]....
        /*0058*/ 	.word	0x000041e0


	//   ....[6]....
        /*005c*/ 	.word	0x000042c0


	//   ....[7]....
        /*0060*/ 	.word	0x00004330


	//   ....[8]....
        /*0064*/ 	.word	0x00004440


	//   ....[9]....
        /*0068*/ 	.word	0x000044d0


	//   ....[10]....
        /*006c*/ 	.word	0x000046a0


	//   ....[11]....
        /*0070*/ 	.word	0x00004800


	//   ....[12]....
        /*0074*/ 	.word	0x000057a0


	//----- nvinfo : EIATTR_COOP_GROUP_MASK_REGIDS
	.align		4
.L_40:
        /*0078*/ 	.byte	0x04, 0x29
        /*007a*/ 	.short	(.L_42 - .L_41)


	//   ....[0]....
.L_41:
        /*007c*/ 	.word	0xffffffff


	//   ....[1]....
        /*0080*/ 	.word	0xffffffff


	//   ....[2]....
        /*0084*/ 	.word	0xffffffff


	//   ....[3]....
        /*0088*/ 	.word	0xffffffff


	//   ....[4]....
        /*008c*/ 	.word	0xffffffff


	//   ....[5]....
        /*0090*/ 	.word	0xffffffff


	//   ....[6]....
        /*0094*/ 	.word	0xffffffff


	//   ....[7]....
        /*0098*/ 	.word	0xffffffff


	//   ....[8]....
        /*009c*/ 	.word	0xffffffff


	//   ....[9]....
        /*00a0*/ 	.word	0xffffffff


	//   ....[10]....
        /*00a4*/ 	.word	0xffffffff


	//   ....[11]....
        /*00a8*/ 	.word	0xffffffff


	//   ....[12]....
        /*00ac*/ 	.word	0xffffffff


	//----- nvinfo : EIATTR_COOP_GROUP_INSTR_OFFSETS
	.align		4
.L_42:
        /*00b0*/ 	.byte	0x04, 0x28
        /*00b2*/ 	.short	(.L_44 - .L_43)


	//   ....[0]....
.L_43:
        /*00b4*/ 	.word	0x00000090


	//   ....[1]....
        /*00b8*/ 	.word	0x000004c0


	//   ....[2]....
        /*00bc*/ 	.word	0x00000690


	//   ....[3]....
        /*00c0*/ 	.word	0x00000830


	//   ....[4]....
        /*00c4*/ 	.word	0x00000930


	//   ....[5]....
        /*00c8*/ 	.word	0x00000aa0


	//   ....[6]....
        /*00cc*/ 	.word	0x00000c00


	//   ....[7]....
        /*00d0*/ 	.word	0x00001cd0


	//   ....[8]....
        /*00d4*/ 	.word	0x00002c60


	//   ....[9]....
        /*00d8*/ 	.word	0x00002e70


	//   ....[10]....
        /*00dc*/ 	.word	0x00002ea0


	//   ....[11]....
        /*00e0*/ 	.word	0x000036d0


	//   ....[12]....
        /*00e4*/ 	.word	0x00003900


	//----- nvinfo : EIATTR_VRC_CTA_INIT_COUNT
	.align		4
.L_44:
        /*00e8*/ 	.byte	0x02, 0x4a
        /*00ea*/ 	.byte	0x80
	.zero		1


	//----- nvinfo : EIATTR_SYSCALL_OFFSETS
	.align		4
        /*00ec*/ 	.byte	0x04, 0x46
        /*00ee*/ 	.short	(.L_46 - .L_45)


	//   ....[0]....
.L_45:
        /*00f0*/ 	.word	0x000052c0


	//   ....[1]....
        /*00f4*/ 	.word	0x00005400


	//   ....[2]....
        /*00f8*/ 	.word	0x00005db0


	//   ....[3]....
        /*00fc*/ 	.word	0x000073e0


	//   ....[4]....
        /*0100*/ 	.word	0x000089a0


	//   ....[5]....
        /*0104*/ 	.word	0x00009f80


	//----- nvinfo : EIATTR_MBARRIER_INSTR_OFFSETS
	.align		4
.L_46:
        /*0108*/ 	.byte	0x04, 0x39
        /*010a*/ 	.short	(.L_48 - .L_47)


	//   ....[0]....
.L_47:
        /*010c*/ 	.word	0x000005a0
        /*0110*/ 	.word	0x000000ff
        /*0114*/ 	.word	0x00000000
        /*0118*/ 	.short	0x0100
        /*011a*/ 	.byte	0x05
	.zero		1


	//   ....[1]....
        /*011c*/ 	.word	0x000005b0
        /*0120*/ 	.word	0x000000ff
        /*0124*/ 	.word	0x00000038
        /*0128*/ 	.short	0x0100
        /*012a*/ 	.byte	0x05
	.zero		1


	//   ....[2]....
        /*012c*/ 	.word	0x000005c0
        /*0130*/ 	.word	0x000000ff
        /*0134*/ 	.word	0x00000008
        /*0138*/ 	.short	0x0100
        /*013a*/ 	.byte	0x05
	.zero		1


	//   ....[3]....
        /*013c*/ 	.word	0x000005d0
        /*0140*/ 	.word	0x000000ff
        /*0144*/ 	.word	0x00000040
        /*0148*/ 	.short	0x0100
        /*014a*/ 	.byte	0x05
	.zero		1


	//   ....[4]....
        /*014c*/ 	.word	0x000005e0
        /*0150*/ 	.word	0x000000ff
        /*0154*/ 	.word	0x00000010
        /*0158*/ 	.short	0x0100
        /*015a*/ 	.byte	0x05
	.zero		1


	//   ....[5]....
        /*015c*/ 	.word	0x000005f0
        /*0160*/ 	.word	0x000000ff
        /*0164*/ 	.word	0x00000048
        /*0168*/ 	.short	0x0100
        /*016a*/ 	.byte	0x05
	.zero		1


	//   ....[6]....
        /*016c*/ 	.word	0x00000600
        /*0170*/ 	.word	0x000000ff
        /*0174*/ 	.word	0x00000018
        /*0178*/ 	.short	0x0100
        /*017a*/ 	.byte	0x05
	.zero		1


	//   ....[7]....
        /*017c*/ 	.word	0x00000610
        /*0180*/ 	.word	0x000000ff
        /*0184*/ 	.word	0x00000050
        /*0188*/ 	.short	0x0100
        /*018a*/ 	.byte	0x05
	.zero		1


	//   ....[8]....
        /*018c*/ 	.word	0x00000620
        /*0190*/ 	.word	0x000000ff
        /*0194*/ 	.word	0x00000020
        /*0198*/ 	.short	0x0100
        /*019a*/ 	.byte	0x05
	.zero		1


	//   ....[9]....
        /*019c*/ 	.word	0x00000630
        /*01a0*/ 	.word	0x000000ff
        /*01a4*/ 	.word	0x00000058
        /*01a8*/ 	.short	0x0100
        /*01aa*/ 	.byte	0x05
	.zero		1


	//   ....[10]....
        /*01ac*/ 	.word	0x00000640
        /*01b0*/ 	.word	0x000000ff
        /*01b4*/ 	.word	0x00000028
        /*01b8*/ 	.short	0x0100
        /*01ba*/ 	.byte	0x05
	.zero		1


	//   ....[11]....
        /*01bc*/ 	.word	0x00000650
        /*01c0*/ 	.word	0x000000ff
        /*01c4*/ 	.word	0x00000060
        /*01c8*/ 	.short	0x0100
        /*01ca*/ 	.byte	0x05
	.zero		1


	//   ....[12]....
        /*01cc*/ 	.word	0x00000660
        /*01d0*/ 	.word	0x000000ff
        /*01d4*/ 	.word	0x00000030
        /*01d8*/ 	.short	0x0100
        /*01da*/ 	.byte	0x05
	.zero		1


	//   ....[13]....
        /*01dc*/ 	.word	0x00000670
        /*01e0*/ 	.word	0x000000ff
        /*01e4*/ 	.word	0x00000068
        /*01e8*/ 	.short	0x0100
        /*01ea*/ 	.byte	0x05
	.zero		1


	//   ....[14]....
        /*01ec*/ 	.word	0x000007a0
        /*01f0*/ 	.word	0x000000ff
        /*01f4*/ 	.word	0x00000070
        /*01f8*/ 	.short	0x0100
        /*01fa*/ 	.byte	0x06
	.zero		1


	//   ....[15]....
        /*01fc*/ 	.word	0x000007b0
        /*0200*/ 	.word	0x000000ff
        /*0204*/ 	.word	0x00000090
        /*0208*/ 	.short	0x0100
        /*020a*/ 	.byte	0x06
	.zero		1


	//   ....[16]....
        /*020c*/ 	.word	0x000007c0
        /*0210*/ 	.word	0x000000ff
        /*0214*/ 	.word	0x00000078
        /*0218*/ 	.short	0x0100
        /*021a*/ 	.byte	0x06
	.zero		1


	//   ....[17]....
        /*021c*/ 	.word	0x000007d0
        /*0220*/ 	.word	0x000000ff
        /*0224*/ 	.word	0x00000098
        /*0228*/ 	.short	0x0100
        /*022a*/ 	.byte	0x06
	.zero		1


	//   ....[18]....
        /*022c*/ 	.word	0x000007e0
        /*0230*/ 	.word	0x000000ff
        /*0234*/ 	.word	0x00000080
        /*0238*/ 	.short	0x0100
        /*023a*/ 	.byte	0x06
	.zero		1


	//   ....[19]....
        /*023c*/ 	.word	0x000007f0
        /*0240*/ 	.word	0x000000ff
        /*0244*/ 	.word	0x000000a0
        /*0248*/ 	.short	0x0100
        /*024a*/ 	.byte	0x06
	.zero		1


	//   ....[20]....
        /*024c*/ 	.word	0x00000800
        /*0250*/ 	.word	0x000000ff
        /*0254*/ 	.word	0x00000088
        /*0258*/ 	.short	0x0100
        /*025a*/ 	.byte	0x06
	.zero		1


	//   ....[21]....
        /*025c*/ 	.word	0x00000810
        /*0260*/ 	.word	0x000000ff
        /*0264*/ 	.word	0x000000a8
        /*0268*/ 	.short	0x0100
        /*026a*/ 	.byte	0x06
	.zero		1


	//   ....[22]....
        /*026c*/ 	.word	0x00000900
        /*0270*/ 	.word	0x000000ff
        /*0274*/ 	.word	0x000000b0
        /*0278*/ 	.short	0x0100
        /*027a*/ 	.byte	0x05
	.zero		1


	//   ....[23]....
        /*027c*/ 	.word	0x00000910
        /*0280*/ 	.word	0x000000ff
        /*0284*/ 	.word	0x000000b8
        /*0288*/ 	.short	0x0100
        /*028a*/ 	.byte	0x05
	.zero		1


	//   ....[24]....
        /*028c*/ 	.word	0x00000a50
        /*0290*/ 	.word	0x000000ff
        /*0294*/ 	.word	0x000000c0
        /*0298*/ 	.short	0x0100
        /*029a*/ 	.byte	0x05
	.zero		1


	//   ....[25]....
        /*029c*/ 	.word	0x00000a60
        /*02a0*/ 	.word	0x000000ff
        /*02a4*/ 	.word	0x000000d0
        /*02a8*/ 	.short	0x0100
        /*02aa*/ 	.byte	0x05
	.zero		1


	//   ....[26]....
        /*02ac*/ 	.word	0x00000a70
        /*02b0*/ 	.word	0x000000ff
        /*02b4*/ 	.word	0x000000c8
        /*02b8*/ 	.short	0x0100
        /*02ba*/ 	.byte	0x05
	.zero		1


	//   ....[27]....
        /*02bc*/ 	.word	0x00000a80
        /*02c0*/ 	.word	0x000000ff
        /*02c4*/ 	.word	0x000000d8
        /*02c8*/ 	.short	0x0100
        /*02ca*/ 	.byte	0x05
	.zero		1


	//   ....[28]....
        /*02cc*/ 	.word	0x00000bb0
        /*02d0*/ 	.word	0x000000ff
        /*02d4*/ 	.word	0x000000e0
        /*02d8*/ 	.short	0x0100
        /*02da*/ 	.byte	0x06
	.zero		1


	//   ....[29]....
        /*02dc*/ 	.word	0x00000bc0
        /*02e0*/ 	.word	0x000000ff
        /*02e4*/ 	.word	0x000000f0
        /*02e8*/ 	.short	0x0100
        /*02ea*/ 	.byte	0x06
	.zero		1


	//   ....[30]....
        /*02ec*/ 	.word	0x00000bd0
        /*02f0*/ 	.word	0x000000ff
        /*02f4*/ 	.word	0x000000e8
        /*02f8*/ 	.short	0x0100
        /*02fa*/ 	.byte	0x06
	.zero		1


	//   ....[31]....
        /*02fc*/ 	.word	0x00000be0
        /*0300*/ 	.word	0x000000ff
        /*0304*/ 	.word	0x000000f8
        /*0308*/ 	.short	0x0100
        /*030a*/ 	.byte	0x06
	.zero		1


	//   ....[32]....
        /*030c*/ 	.word	0x00000cd0
        /*0310*/ 	.word	0x000000ff
        /*0314*/ 	.word	0x00000100
        /*0318*/ 	.short	0x0100
        /*031a*/ 	.byte	0x05
	.zero		1


	//   ....[33]....
        /*031c*/ 	.word	0x00000ce0
        /*0320*/ 	.word	0x000000ff
        /*0324*/ 	.word	0x00000110
        /*0328*/ 	.short	0x0100
        /*032a*/ 	.byte	0x05
	.zero		1


	//   ....[34]....
        /*032c*/ 	.word	0x00000cf0
        /*0330*/ 	.word	0x000000ff
        /*0334*/ 	.word	0x00000108
        /*0338*/ 	.short	0x0100
        /*033a*/ 	.byte	0x05
	.zero		1


	//   ....[35]....
        /*033c*/ 	.word	0x00000d00
        /*0340*/ 	.word	0x000000ff
        /*0344*/ 	.word	0x00000118
        /*0348*/ 	.short	0x0100
        /*034a*/ 	.byte	0x05
	.zero		1


	//   ....[36]....
        /*034c*/ 	.word	0x000015d0
        /*0350*/ 	.word	0x00000002
        /*0354*/ 	.word	0x00000110
        /*0358*/ 	.short	0x010a
        /*035a*/ 	.byte	0xff
	.zero		1


	//   ....[37]....
        /*035c*/ 	.word	0x00001600
        /*0360*/ 	.word	0x00000002
        /*0364*/ 	.word	0x00000100
        /*0368*/ 	.short	0x0101
        /*036a*/ 	.byte	0xff
	.zero		1


	//   ....[38]....
        /*036c*/ 	.word	0x000016d0
        /*0370*/ 	.word	0x000000ff
        /*0374*/ 	.word	0x00000038
        /*0378*/ 	.short	0x010a
        /*037a*/ 	.byte	0x08
	.zero		1


	//   ....[39]....
        /*037c*/ 	.word	0x00001770
        /*0380*/ 	.word	0x000000ff
        /*0384*/ 	.word	0x00000038
        /*0388*/ 	.short	0x010a
        /*038a*/ 	.byte	0x21
	.zero		1


	//   ....[40]....
        /*038c*/ 	.word	0x000018c0
        /*0390*/ 	.word	0x000000ff
        /*0394*/ 	.word	0x00000038
        /*0398*/ 	.short	0x010a
        /*039a*/ 	.byte	0x08
	.zero		1


	//   ....[41]....
        /*039c*/ 	.word	0x000019d0
        /*03a0*/ 	.word	0x000000ff
        /*03a4*/ 	.word	0x000000b8
        /*03a8*/ 	.short	0x0101
        /*03aa*/ 	.byte	0x04
	.zero		1


	//   ....[42]....
        /*03ac*/ 	.word	0x000019f0
        /*03b0*/ 	.word	0x000000ff
        /*03b4*/ 	.word	0x00000038
        /*03b8*/ 	.short	0x010a
        /*03ba*/ 	.byte	0x08
	.zero		1


	//   ....[43]....
        /*03bc*/ 	.word	0x00001a70
        /*03c0*/ 	.word	0x000000ff
        /*03c4*/ 	.word	0x00000038
        /*03c8*/ 	.short	0x010a
        /*03ca*/ 	.byte	0x11
	.zero		1


	//   ....[44]....
        /*03cc*/ 	.word	0x00001bc0
        /*03d0*/ 	.word	0x000000ff
        /*03d4*/ 	.word	0x00000038
        /*03d8*/ 	.short	0x010a
        /*03da*/ 	.byte	0x08
	.zero		1


	//   ....[45]....
        /*03dc*/ 	.word	0x00001d00
        /*03e0*/ 	.word	0x00000002
        /*03e4*/ 	.word	0x000000c0
        /*03e8*/ 	.short	0x010a
        /*03ea*/ 	.byte	0xff
	.zero		1


	//   ....[46]....
        /*03ec*/ 	.word	0x00001dc0
        /*03f0*/ 	.word	0x00000002
        /*03f4*/ 	.word	0x00000000
        /*03f8*/ 	.short	0x0101
        /*03fa*/ 	.byte	0xff
	.zero		1


	//   ....[47]....
        /*03fc*/ 	.word	0x00002320
        /*0400*/ 	.word	0x000000ff
        /*0404*/ 	.word	0x00000000
        /*0408*/ 	.short	0x010a
        /*040a*/ 	.byte	0x05
	.zero		1


	//   ....[48]....
        /*040c*/ 	.word	0x000023b0
        /*0410*/ 	.word	0x000000ff
        /*0414*/ 	.word	0x00000000
        /*0418*/ 	.short	0x010a
        /*041a*/ 	.byte	0x05
	.zero		1


	//   ....[49]....
        /*041c*/ 	.word	0x00002440
        /*0420*/ 	.word	0x000000ff
        /*0424*/ 	.word	0x00000000
        /*0428*/ 	.short	0x010a
        /*042a*/ 	.byte	0x05
	.zero		1


	//   ....[50]....
        /*042c*/ 	.word	0x000024d0
        /*0430*/ 	.word	0x000000ff
        /*0434*/ 	.word	0x00000000
        /*0438*/ 	.short	0x010a
        /*043a*/ 	.byte	0x05
	.zero		1


	//   ....[51]....
        /*043c*/ 	.word	0x00002560
        /*0440*/ 	.word	0x000000ff
        /*0444*/ 	.word	0x00000000
        /*0448*/ 	.short	0x010a
        /*044a*/ 	.byte	0x05
	.zero		1


	//   ....[52]....
        /*044c*/ 	.word	0x000025f0
        /*0450*/ 	.word	0x000000ff
        /*0454*/ 	.word	0x00000000
        /*0458*/ 	.short	0x010a
        /*045a*/ 	.byte	0x05
	.zero		1


	//   ....[53]....
        /*045c*/ 	.word	0x00002690
        /*0460*/ 	.word	0x00000000
        /*0464*/ 	.word	0x00000000
        /*0468*/ 	.short	0x010a
        /*046a*/ 	.byte	0xff
	.zero		1


	//   ....[54]....
        /*046c*/ 	.word	0x000027b0
        /*0470*/ 	.word	0x00000000
        /*0474*/ 	.word	0x00000100
        /*0478*/ 	.short	0x010a
        /*047a*/ 	.byte	0xff
	.zero		1


	//   ....[55]....
        /*047c*/ 	.word	0x00002820
        /*0480*/ 	.word	0x00000000
        /*0484*/ 	.word	0x00000000
        /*0488*/ 	.short	0x0101
        /*048a*/ 	.byte	0xff
	.zero		1


	//   ....[56]....
        /*048c*/ 	.word	0x00002840
        /*0490*/ 	.word	0x000000ff
        /*0494*/ 	.word	0x000000d0
        /*0498*/ 	.short	0x010a
        /*049a*/ 	.byte	0x05
	.zero		1


	//   ....[57]....
        /*049c*/ 	.word	0x00002960
        /*04a0*/ 	.word	0x00000000
        /*04a4*/ 	.word	0x000000c0
        /*04a8*/ 	.short	0x010a
        /*04aa*/ 	.byte	0xff
	.zero		1


	//   ....[58]....
        /*04ac*/ 	.word	0x00002a60
        /*04b0*/ 	.word	0x00000000
        /*04b4*/ 	.word	0x00000000
        /*04b8*/ 	.short	0x0101
        /*04ba*/ 	.byte	0xff
	.zero		1


	//   ....[59]....
        /*04bc*/ 	.word	0x00002af0
        /*04c0*/ 	.word	0x000000ff
        /*04c4*/ 	.word	0x000000d0
        /*04c8*/ 	.short	0x0106
        /*04ca*/ 	.byte	0x05
	.zero		1


	//   ....[60]....
        /*04cc*/ 	.word	0x00002b10
        /*04d0*/ 	.word	0x000000ff
        /*04d4*/ 	.word	0x000000d0
        /*04d8*/ 	.short	0x010a
        /*04da*/ 	.byte	0x05
	.zero		1


	//   ....[61]....
        /*04dc*/ 	.word	0x00002ba0
        /*04e0*/ 	.word	0x000000ff
        /*04e4*/ 	.word	0x000000d0
        /*04e8*/ 	.short	0x0106
        /*04ea*/ 	.byte	0x04
	.zero		1


	//   ....[62]....
        /*04ec*/ 	.word	0x00002be0
        /*04f0*/ 	.word	0x00000000
        /*04f4*/ 	.word	0x000000d0
        /*04f8*/ 	.short	0x010a
        /*04fa*/ 	.byte	0xff
	.zero		1


	//   ....[63]....
        /*04fc*/ 	.word	0x000030e0
        /*0500*/ 	.word	0x00000000
        /*0504*/ 	.word	0x000000c0
        /*0508*/ 	.short	0x010a
        /*050a*/ 	.byte	0xff
	.zero		1


	//   ....[64]....
        /*050c*/ 	.word	0x000031f0
        /*0510*/ 	.word	0x00000003
        /*0514*/ 	.word	0x00000000
        /*0518*/ 	.short	0x0101
        /*051a*/ 	.byte	0xff
	.zero		1


	//   ....[65]....
        /*051c*/ 	.word	0x00003200
        /*0520*/ 	.word	0x000000ff
        /*0524*/ 	.word	0x00000000
        /*0528*/ 	.short	0x010a
        /*052a*/ 	.byte	0x04
	.zero		1


	//   ....[66]....
        /*052c*/ 	.word	0x00003220
        /*0530*/ 	.word	0x000000ff
        /*0534*/ 	.word	0x000000f0
        /*0538*/ 	.short	0x010a
        /*053a*/ 	.byte	0x08
	.zero		1


	//   ....[67]....
        /*053c*/ 	.word	0x000032f0
        /*0540*/ 	.word	0x000000ff
        /*0544*/ 	.word	0x00000000
        /*0548*/ 	.short	0x010a
        /*054a*/ 	.byte	0x07
	.zero		1


	//   ....[68]....
        /*054c*/ 	.word	0x00003430
        /*0550*/ 	.word	0x000000ff
        /*0554*/ 	.word	0x00000000
        /*0558*/ 	.short	0x010a
        /*055a*/ 	.byte	0x04
	.zero		1


	//   ....[69]....
        /*055c*/ 	.word	0x00003620
        /*0560*/ 	.word	0x000000ff
        /*0564*/ 	.word	0x00000000
        /*0568*/ 	.short	0x010a
        /*056a*/ 	.byte	0x05
	.zero		1


	//   ....[70]....
        /*056c*/ 	.word	0x000036b0
        /*0570*/ 	.word	0x000000ff
        /*0574*/ 	.word	0x00000000
        /*0578*/ 	.short	0x010a
        /*057a*/ 	.byte	0x07
	.zero		1


	//   ....[71]....
        /*057c*/ 	.word	0x00003b30
        /*0580*/ 	.word	0x00000000
        /*0584*/ 	.word	0x000000c0
        /*0588*/ 	.short	0x010a
        /*058a*/ 	.byte	0xff
	.zero		1


	//   ....[72]....
        /*058c*/ 	.word	0x00003bf0
        /*0590*/ 	.word	0x00000000
        /*0594*/ 	.word	0x00000000
        /*0598*/ 	.short	0x0101
        /*059a*/ 	.byte	0xff
	.zero		1


	//   ....[73]....
        /*059c*/ 	.word	0x00003f10
        /*05a0*/ 	.word	0x000000ff
        /*05a4*/ 	.word	0x000000b8
        /*05a8*/ 	.short	0x010a
        /*05aa*/ 	.byte	0x06
	.zero		1


	//   ....[74]....
        /*05ac*/ 	.word	0x00004100
        /*05b0*/ 	.word	0x000000ff
        /*05b4*/ 	.word	0x00000090
        /*05b8*/ 	.short	0x010a
        /*05ba*/ 	.byte	0x06
	.zero		1


	//   ....[75]....
        /*05bc*/ 	.word	0x00004270
        /*05c0*/ 	.word	0x000000ff
        /*05c4*/ 	.word	0x00000070
        /*05c8*/ 	.short	0x010b
        /*05ca*/ 	.byte	0x06
	.zero		1


	//   ....[76]....
        /*05cc*/ 	.word	0x00004280
        /*05d0*/ 	.word	0x000000ff
        /*05d4*/ 	.word	0x00000000
        /*05d8*/ 	.short	0x0101
        /*05da*/ 	.byte	0x08
	.zero		1


	//   ....[77]....
        /*05dc*/ 	.word	0x00004290
        /*05e0*/ 	.word	0x000000ff
        /*05e4*/ 	.word	0x00000098
        /*05e8*/ 	.short	0x010a
        /*05ea*/ 	.byte	0x06
	.zero		1


	//   ....[78]....
        /*05ec*/ 	.word	0x000043e0
        /*05f0*/ 	.word	0x000000ff
        /*05f4*/ 	.word	0x00000078
        /*05f8*/ 	.short	0x010b
        /*05fa*/ 	.byte	0x06
	.zero		1


	//   ....[79]....
        /*05fc*/ 	.word	0x000043f0
        /*0600*/ 	.word	0x000000ff
        /*0604*/ 	.word	0x00000000
        /*0608*/ 	.short	0x0101
        /*060a*/ 	.byte	0x08
	.zero		1


	//   ....[80]....
        /*060c*/ 	.word	0x00004400
        /*0610*/ 	.word	0x000000ff
        /*0614*/ 	.word	0x000000a0
        /*0618*/ 	.short	0x010a
        /*061a*/ 	.byte	0x06
	.zero		1


	//   ....[81]....
        /*061c*/ 	.word	0x00004580
        /*0620*/ 	.word	0x000000ff
        /*0624*/ 	.word	0x00000080
        /*0628*/ 	.short	0x010b
        /*062a*/ 	.byte	0x06
	.zero		1


	//   ....[82]....
        /*062c*/ 	.word	0x000045c0
        /*0630*/ 	.word	0x000000ff
        /*0634*/ 	.word	0x00000000
        /*0638*/ 	.short	0x0101
        /*063a*/ 	.byte	0x08
	.zero		1


	//   ....[83]....
        /*063c*/ 	.word	0x00004600
        /*0640*/ 	.word	0x000000ff
        /*0644*/ 	.word	0x000000a8
        /*0648*/ 	.short	0x010a
        /*064a*/ 	.byte	0x06
	.zero		1


	//   ....[84]....
        /*064c*/ 	.word	0x00004840
        /*0650*/ 	.word	0x000000ff
        /*0654*/ 	.word	0x00000088
        /*0658*/ 	.short	0x010b
        /*065a*/ 	.byte	0x06
	.zero		1


	//   ....[85]....
        /*065c*/ 	.word	0x00004860
        /*0660*/ 	.word	0x000000ff
        /*0664*/ 	.word	0x00000000
        /*0668*/ 	.short	0x0101
        /*066a*/ 	.byte	0x07
	.zero		1


	//   ....[86]....
        /*066c*/ 	.word	0x00004890
        /*0670*/ 	.word	0x000000ff
        /*0674*/ 	.word	0x00000090
        /*0678*/ 	.short	0x010a
        /*067a*/ 	.byte	0x06
	.zero		1


	//   ....[87]....
        /*067c*/ 	.word	0x000048b0
        /*0680*/ 	.word	0x000000ff
        /*0684*/ 	.word	0x00000098
        /*0688*/ 	.short	0x010a
        /*068a*/ 	.byte	0x06
	.zero		1


	//   ....[88]....
        /*068c*/ 	.word	0x000048d0
        /*0690*/ 	.word	0x000000ff
        /*0694*/ 	.word	0x000000a0
        /*0698*/ 	.short	0x010a
        /*069a*/ 	.byte	0x06
	.zero		1


	//   ....[89]....
        /*069c*/ 	.word	0x00004910
        /*06a0*/ 	.word	0x00000000
        /*06a4*/ 	.word	0x000000a8
        /*06a8*/ 	.short	0x010a
        /*06aa*/ 	.byte	0xff
	.zero		1


	//   ....[90]....
        /*06ac*/ 	.word	0x00004c90
        /*06b0*/ 	.word	0x00000000
        /*06b4*/ 	.word	0x000000c0
        /*06b8*/ 	.short	0x010a
        /*06ba*/ 	.byte	0xff
	.zero		1


	//   ....[91]....
        /*06bc*/ 	.word	0x00004da0
        /*06c0*/ 	.word	0x00000000
        /*06c4*/ 	.word	0x00000000
        /*06c8*/ 	.short	0x0101
        /*06ca*/ 	.byte	0xff
	.zero		1


	//   ....[92]....
        /*06cc*/ 	.word	0x00005860
        /*06d0*/ 	.word	0x00000000
        /*06d4*/ 	.word	0x00000070
        /*06d8*/ 	.short	0x010a
        /*06da*/ 	.byte	0xff
	.zero		1


	//   ....[93]....
        /*06dc*/ 	.word	0x00005990
        /*06e0*/ 	.word	0x000000c1
        /*06e4*/ 	.word	0x000000e0
        /*06e8*/ 	.short	0x010a
        /*06ea*/ 	.byte	0xff
	.zero		1


	//   ....[94]....
        /*06ec*/ 	.word	0x00005ac0
        /*06f0*/ 	.word	0x00000000
        /*06f4*/ 	.word	0x00000070
        /*06f8*/ 	.short	0x010a
        /*06fa*/ 	.byte	0xff
	.zero		1


	//   ....[95]....
        /*06fc*/ 	.word	0x00005c00
        /*0700*/ 	.word	0x00000000
        /*0704*/ 	.word	0x00000000
        /*0708*/ 	.short	0x0101
        /*070a*/ 	.byte	0xff
	.zero		1


	//   ....[96]....
        /*070c*/ 	.word	0x00005c80
        /*0710*/ 	.word	0x000000c1
        /*0714*/ 	.word	0x000000e0
        /*0718*/ 	.short	0x010a
        /*071a*/ 	.byte	0xff
	.zero		1


	//   ....[97]....
        /*071c*/ 	.word	0x00007030
        /*0720*/ 	.word	0x00000000
        /*0724*/ 	.word	0x00000070
        /*0728*/ 	.short	0x010a
        /*072a*/ 	.byte	0xff
	.zero		1


	//   ....[98]....
        /*072c*/ 	.word	0x00007100
        /*0730*/ 	.word	0x00000000
        /*0734*/ 	.word	0x00000070
        /*0738*/ 	.short	0x010a
        /*073a*/ 	.byte	0xff
	.zero		1


	//   ....[99]....
        /*073c*/ 	.word	0x00007250
        /*0740*/ 	.word	0x00000000
        /*0744*/ 	.word	0x00000000
        /*0748*/ 	.short	0x0101
        /*074a*/ 	.byte	0xff
	.zero		1


	//   ....[100]....
        /*074c*/ 	.word	0x000085f0
        /*0750*/ 	.word	0x00000000
        /*0754*/ 	.word	0x00000070
        /*0758*/ 	.short	0x010a
        /*075a*/ 	.byte	0xff
	.zero		1


	//   ....[101]....
        /*075c*/ 	.word	0x000086c0
        /*0760*/ 	.word	0x00000000
        /*0764*/ 	.word	0x00000070
        /*0768*/ 	.short	0x010a
        /*076a*/ 	.byte	0xff
	.zero		1


	//   ....[102]....
        /*076c*/ 	.word	0x00008810
        /*0770*/ 	.word	0x00000000
        /*0774*/ 	.word	0x00000000
        /*0778*/ 	.short	0x0101
        /*077a*/ 	.byte	0xff
	.zero		1


	//   ....[103]....
        /*077c*/ 	.word	0x00009be0
        /*0780*/ 	.word	0x00000000
        /*0784*/ 	.word	0x00000070
        /*0788*/ 	.short	0x010a
        /*078a*/ 	.byte	0xff
	.zero		1


	//   ....[104]....
        /*078c*/ 	.word	0x00009cb0
        /*0790*/ 	.word	0x00000000
        /*0794*/ 	.word	0x00000070
        /*0798*/ 	.short	0x010a
        /*079a*/ 	.byte	0xff
	.zero		1


	//   ....[105]....
        /*079c*/ 	.word	0x00009e00
        /*07a0*/ 	.word	0x00000000
        /*07a4*/ 	.word	0x00000000
        /*07a8*/ 	.short	0x0101
        /*07aa*/ 	.byte	0xff
	.zero		1


	//   ....[106]....
        /*07ac*/ 	.word	0x0000a340
        /*07b0*/ 	.word	0x000000ff
        /*07b4*/ 	.word	0x00000000
        /*07b8*/ 	.short	0x0101
        /*07ba*/ 	.byte	0x05
	.zero		1


	//   ....[107]....
        /*07bc*/ 	.word	0x0000b290
        /*07c0*/ 	.word	0x00000002
        /*07c4*/ 	.word	0x00000110
        /*07c8*/ 	.short	0x010a
        /*07ca*/ 	.byte	0xff
	.zero		1


	//   ....[108]....
        /*07cc*/ 	.word	0x0000b2f0
        /*07d0*/ 	.word	0x00000002
        /*07d4*/ 	.word	0x00000038
        /*07d8*/ 	.short	0x010a
        /*07da*/ 	.byte	0xff
	.zero		1


	//   ....[109]....
        /*07dc*/ 	.word	0x0000b350
        /*07e0*/ 	.word	0x00000002
        /*07e4*/ 	.word	0x00000038
        /*07e8*/ 	.short	0x010a
        /*07ea*/ 	.byte	0xff
	.zero		1


	//   ....[110]....
        /*07ec*/ 	.word	0x0000b3a0
        /*07f0*/ 	.word	0x00000002
        /*07f4*/ 	.word	0x000000c0
        /*07f8*/ 	.short	0x010a
        /*07fa*/ 	.byte	0xff
	.zero		1


	//   ....[111]....
        /*07fc*/ 	.word	0x0000b400
        /*0800*/ 	.word	0x00000000
        /*0804*/ 	.word	0x00000000
        /*0808*/ 	.short	0x010a
        /*080a*/ 	.byte	0xff
	.zero		1


	//   ....[112]....
        /*080c*/ 	.word	0x0000b460
        /*0810*/ 	.word	0x00000000
        /*0814*/ 	.word	0x00000000
        /*0818*/ 	.short	0x010a
        /*081a*/ 	.byte	0xff
	.zero		1


	//   ....[113]....
        /*081c*/ 	.word	0x0000b4c0
        /*0820*/ 	.word	0x00000000
        /*0824*/ 	.word	0x00000000
        /*0828*/ 	.short	0x010a
        /*082a*/ 	.byte	0xff
	.zero		1


	//   ....[114]....
        /*082c*/ 	.word	0x0000b520
        /*0830*/ 	.word	0x00000000
        /*0834*/ 	.word	0x00000000
        /*0838*/ 	.short	0x010a
        /*083a*/ 	.byte	0xff
	.zero		1


	//   ....[115]....
        /*083c*/ 	.word	0x0000b580
        /*0840*/ 	.word	0x00000000
        /*0844*/ 	.word	0x00000000
        /*0848*/ 	.short	0x010a
        /*084a*/ 	.byte	0xff
	.zero		1


	//   ....[116]....
        /*084c*/ 	.word	0x0000b5e0
        /*0850*/ 	.word	0x00000000
        /*0854*/ 	.word	0x00000000
        /*0858*/ 	.short	0x010a
        /*085a*/ 	.byte	0xff
	.zero		1


	//   ....[117]....
        /*085c*/ 	.word	0x0000b630
        /*0860*/ 	.word	0x00000000
        /*0864*/ 	.word	0x00000100
        /*0868*/ 	.short	0x010a
        /*086a*/ 	.byte	0xff
	.zero		1


	//   ....[118]....
        /*086c*/ 	.word	0x0000b690
        /*0870*/ 	.word	0x00000000
        /*0874*/ 	.word	0x000000d0
        /*0878*/ 	.short	0x010a
        /*087a*/ 	.byte	0xff
	.zero		1


	//   ....[119]....
        /*087c*/ 	.word	0x0000b6e0
        /*0880*/ 	.word	0x00000000
        /*0884*/ 	.word	0x000000c0
        /*0888*/ 	.short	0x010a
        /*088a*/ 	.byte	0xff
	.zero		1


	//   ....[120]....
        /*088c*/ 	.word	0x0000b740
        /*0890*/ 	.word	0x00000000
        /*0894*/ 	.word	0x000000d0
        /*0898*/ 	.short	0x010a
        /*089a*/ 	.byte	0xff
	.zero		1


	//   ....[121]....
        /*089c*/ 	.word	0x0000b790
        /*08a0*/ 	.word	0x00000000
        /*08a4*/ 	.word	0x000000c0
        /*08a8*/ 	.short	0x010a
        /*08aa*/ 	.byte	0xff
	.zero		1


	//   ....[122]....
        /*08ac*/ 	.word	0x0000b7f0
        /*08b0*/ 	.word	0x00000002
        /*08b4*/ 	.word	0x000000f0
        /*08b8*/ 	.short	0x010a
        /*08ba*/ 	.byte	0xff
	.zero		1


	//   ....[123]....
        /*08bc*/ 	.word	0x0000b850
        /*08c0*/ 	.word	0x00000000
        /*08c4*/ 	.word	0x00000000
        /*08c8*/ 	.short	0x010a
        /*08ca*/ 	.byte	0xff
	.zero		1


	//   ....[124]....
        /*08cc*/ 	.word	0x0000b8b0
        /*08d0*/ 	.word	0x00000000
        /*08d4*/ 	.word	0x00000000
        /*08d8*/ 	.short	0x010a
        /*08da*/ 	.byte	0xff
	.zero		1


	//   ....[125]....
        /*08dc*/ 	.word	0x0000b910
        /*08e0*/ 	.word	0x00000000
        /*08e4*/ 	.word	0x00000000
        /*08e8*/ 	.short	0x010a
        /*08ea*/ 	.byte	0xff
	.zero		1


	//   ....[126]....
        /*08ec*/ 	.word	0x0000b960
        /*08f0*/ 	.word	0x00000000
        /*08f4*/ 	.word	0x000000c0
        /*08f8*/ 	.short	0x010a
        /*08fa*/ 	.byte	0xff
	.zero		1


	//   ....[127]....
        /*08fc*/ 	.word	0x0000b9c0
        /*0900*/ 	.word	0x00000000
        /*0904*/ 	.word	0x000000b8
        /*0908*/ 	.short	0x010a
        /*090a*/ 	.byte	0xff
	.zero		1


	//   ....[128]....
        /*090c*/ 	.word	0x0000ba20
        /*0910*/ 	.word	0x00000000
        /*0914*/ 	.word	0x00000090
        /*0918*/ 	.short	0x010a
        /*091a*/ 	.byte	0xff
	.zero		1


	//   ....[129]....
        /*091c*/ 	.word	0x0000ba80
        /*0920*/ 	.word	0x00000000
        /*0924*/ 	.word	0x00000098
        /*0928*/ 	.short	0x010a
        /*092a*/ 	.byte	0xff
	.zero		1


	//   ....[130]....
        /*092c*/ 	.word	0x0000bae0
        /*0930*/ 	.word	0x00000000
        /*0934*/ 	.word	0x000000a0
        /*0938*/ 	.short	0x010a
        /*093a*/ 	.byte	0xff
	.zero		1


	//   ....[131]....
        /*093c*/ 	.word	0x0000bb40
        /*0940*/ 	.word	0x00000000
        /*0944*/ 	.word	0x000000a8
        /*0948*/ 	.short	0x010a
        /*094a*/ 	.byte	0xff
	.zero		1


	//   ....[132]....
        /*094c*/ 	.word	0x0000bba0
        /*0950*/ 	.word	0x00000000
        /*0954*/ 	.word	0x00000090
        /*0958*/ 	.short	0x010a
        /*095a*/ 	.byte	0xff
	.zero		1


	//   ....[133]....
        /*095c*/ 	.word	0x0000bc00
        /*0960*/ 	.word	0x00000000
        /*0964*/ 	.word	0x00000098
        /*0968*/ 	.short	0x010a
        /*096a*/ 	.byte	0xff
	.zero		1


	//   ....[134]....
        /*096c*/ 	.word	0x0000bc60
        /*0970*/ 	.word	0x00000000
        /*0974*/ 	.word	0x000000a0
        /*0978*/ 	.short	0x010a
        /*097a*/ 	.byte	0xff
	.zero		1


	//   ....[135]....
        /*097c*/ 	.word	0x0000bcb0
        /*0980*/ 	.word	0x00000000
        /*0984*/ 	.word	0x000000c0
        /*0988*/ 	.short	0x010a
        /*098a*/ 	.byte	0xff
	.zero		1


	//   ....[136]....
        /*098c*/ 	.word	0x0000bd00
        /*0990*/ 	.word	0x00000000
        /*0994*/ 	.word	0x00000070
        /*0998*/ 	.short	0x010a
        /*099a*/ 	.byte	0xff
	.zero		1


	//   ....[137]....
        /*099c*/ 	.word	0x0000bd50
        /*09a0*/ 	.word	0x000000c1
        /*09a4*/ 	.word	0x000000e0
        /*09a8*/ 	.short	0x010a
        /*09aa*/ 	.byte	0xff
	.zero		1


	//   ....[138]....
        /*09ac*/ 	.word	0x0000bda0
        /*09b0*/ 	.word	0x00000000
        /*09b4*/ 	.word	0x00000070
        /*09b8*/ 	.short	0x010a
        /*09ba*/ 	.byte	0xff
	.zero		1


	//   ....[139]....
        /*09bc*/ 	.word	0x0000bdf0
        /*09c0*/ 	.word	0x00000000
        /*09c4*/ 	.word	0x00000070
        /*09c8*/ 	.short	0x010a
        /*09ca*/ 	.byte	0xff
	.zero		1


	//   ....[140]....
        /*09cc*/ 	.word	0x0000be40
        /*09d0*/ 	.word	0x00000000
        /*09d4*/ 	.word	0x00000070
        /*09d8*/ 	.short	0x010a
        /*09da*/ 	.byte	0xff
	.zero		1


	//----- nvinfo : EIATTR_NUM_MBARRIERS
	.align		4
.L_48:
        /*09dc*/ 	.byte	0x03, 0x38
        /*09de*/ 	.short	0x0024


	//----- nvinfo : EIATTR_EXIT_INSTR_OFFSETS
	.align		4
        /*09e0*/ 	.byte	0x04, 0x1c
        /*09e2*/ 	.short	(.L_50 - .L_49)


	//   ....[0]....
.L_49:
        /*09e4*/ 	.word	0x000026c0


	//   ....[1]....
        /*09e8*/ 	.word	0x00002bb0


	//   ....[2]....
        /*09ec*/ 	.word	0x00002c10


	//   ....[3]....
        /*09f0*/ 	.word	0x00003910


	//   ....[4]....
        /*09f4*/ 	.word	0x00004940


	//   ....[5]....
        /*09f8*/ 	.word	0x00004980


	//   ....[6]....
        /*09fc*/ 	.word	0x0000b280


	//----- nvinfo : EIATTR_MAX_THREADS
	.align		4
.L_50:
        /*0a00*/ 	.byte	0x04, 0x05
        /*0a02*/ 	.short	(.L_52 - .L_51)
.L_51:
        /*0a04*/ 	.word	0x00000100
        /*0a08*/ 	.word	0x00000001
        /*0a0c*/ 	.word	0x00000001


	//----- nvinfo : EIATTR_CRS_STACK_SIZE
	.align		4
.L_52:
        /*0a10*/ 	.byte	0x04, 0x1e
        /*0a12*/ 	.short	(.L_54 - .L_53)
.L_53:
        /*0a14*/ 	.word	0x00000000


	//----- nvinfo : EIATTR_CBANK_PARAM_SIZE
	.align		4
.L_54:
        /*0a18*/ 	.byte	0x03, 0x19
        /*0a1a*/ 	.short	0x0800


	//----- nvinfo : EIATTR_PARAM_CBANK
	.align		4
        /*0a1c*/ 	.byte	0x04, 0x0a
        /*0a1e*/ 	.short	(.L_56 - .L_55)
	.align		4
.L_55:
        /*0a20*/ 	.word	index@(.nv.constant0._ZN7cutlass13device_kernelINS_4gemm6kernel13GemmUniversalIN4cute5tupleIJiiiiEEENS1_10collective13CollectiveMmaINS1_35MainloopSm100TmaUmmaWarpSpecializedILi7ELi2ELi2ENS5_IJNS4_1CILi1EEESB_SB_EEEEENS5_IJNSA_ILi128EEENSA_ILi256EEENSA_ILi64EEEEEENS_12float_e4m3_tENS5_IJlSB_lEEESI_SJ_NS4_8TiledMMAINS4_8MMA_AtomIJNS4_10MMA_TraitsINS4_19SM100_MMA_F8F6F4_SSEJSI_SI_fSE_SF_NS4_17integral_constantINS4_4UMMA5MajorELSQ_0EEESR_NSO_INSP_7ScaleInELSS_0EEEST_EEEEEENS4_6LayoutISC_NS5_IJNSA_ILi0EEESX_SX_EEEEENS5_IJNS4_10UnderscoreES10_S10_EEEEENS4_13SM90_TMA_LOADENS4_14ComposedLayoutINS4_7SwizzleILi2ELi4ELi3EEENS4_18smem_ptr_flag_bitsILi8EEENSW_INS5_IJNSA_ILi8EEESG_EEENS5_IJSG_SB_EEEEEEEvNS4_8identityES13_S1D_vS1E_EENS_8epilogue10collective18CollectiveEpilogueINS1G_23Sm100TmaWarpSpecializedILi4ELi2ELi64ELb0ELb0EEEJSH_NS5_IJNSW_ISE_SB_EENSW_ISG_SB_EEEEESI_SJ_SI_SJ_NS1G_6fusion15FusionCallbacksIS1K_NS1O_17LinCombPerRowBiasISI_fSI_SI_fLi16ELNS_15FloatRoundStyleE2EEESH_S1N_JEEENS4_5SM1004TMEM4LOAD26SM100_TMEM_LOAD_32dp32b64xES13_S1D_NS4_39AutoVectorizingCopyWithAssumedAlignmentILi128EEENS4_14SM90_TMA_STOREES1D_S1Z_S1Z_EEEvvEEEEvNT_6ParamsE)
        /*0a24*/ 	.short	0x0380
        /*0a26*/ 	.short	0x0800


	//----- nvinfo : EIATTR_SW_WAR
	.align		4
.L_56:
        /*0a28*/ 	.byte	0x04, 0x36
        /*0a2a*/ 	.short	(.L_58 - .L_57)
.L_57:
        /*0a2c*/ 	.word	0x00000008
.L_58:


//--------------------- .nv.callgraph             --------------------------
	.section	.nv.callgraph,"",@"SHT_CUDA_CALLGRAPH"
	.align	4
	.sectionentsize	8
	.align		4
        /*0000*/ 	.word	0x00000000
	.align		4
        /*0004*/ 	.word	0xffffffff
	.align		4
        /*0008*/ 	.word	index@(_ZN7cutlass13device_kernelINS_4gemm6kernel13GemmUniversalIN4cute5tupleIJiiiiEEENS1_10collective13CollectiveMmaINS1_35MainloopSm100TmaUmmaWarpSpecializedILi7ELi2ELi2ENS5_IJNS4_1CILi1EEESB_SB_EEEEENS5_IJNSA_ILi128EEENSA_ILi256EEENSA_ILi64EEEEEENS_12float_e4m3_tENS5_IJlSB_lEEESI_SJ_NS4_8TiledMMAINS4_8MMA_AtomIJNS4_10MMA_TraitsINS4_19SM100_MMA_F8F6F4_SSEJSI_SI_fSE_SF_NS4_17integral_constantINS4_4UMMA5MajorELSQ_0EEESR_NSO_INSP_7ScaleInELSS_0EEEST_EEEEEENS4_6LayoutISC_NS5_IJNSA_ILi0EEESX_SX_EEEEENS5_IJNS4_10UnderscoreES10_S10_EEEEENS4_13SM90_TMA_LOADENS4_14ComposedLayoutINS4_7SwizzleILi2ELi4ELi3EEENS4_18smem_ptr_flag_bitsILi8EEENSW_INS5_IJNSA_ILi8EEESG_EEENS5_IJSG_SB_EEEEEEEvNS4_8identityES13_S1D_vS1E_EENS_8epilogue10collective18CollectiveEpilogueINS1G_23Sm100TmaWarpSpecializedILi4ELi2ELi64ELb0ELb0EEEJSH_NS5_IJNSW_ISE_SB_EENSW_ISG_SB_EEEEESI_SJ_SI_SJ_NS1G_6fusion15FusionCallbacksIS1K_NS1O_17LinCombPerRowBiasISI_fSI_SI_fLi16ELNS_15FloatRoundStyleE2EEESH_S1N_JEEENS4_5SM1004TMEM4LOAD26SM100_TMEM_LOAD_32dp32b64xES13_S1D_NS4_39AutoVectorizingCopyWithAssumedAlignmentILi128EEENS4_14SM90_TMA_STOREES1D_S1Z_S1Z_EEEvvEEEEvNT_6ParamsE)
	.align		4
        /*000c*/ 	.word	index@(__assertfail)
	.align		4
        /*0010*/ 	.word	0x00000000
	.align		4
        /*0014*/ 	.word	0xfffffffe
	.align		4
        /*0018*/ 	.word	0x00000000
	.align		4
        /*001c*/ 	.word	0xfffffffd
	.align		4
        /*0020*/ 	.word	0x00000000
	.align		4
        /*0024*/ 	.word	0xfffffffc


//--------------------- .nv.constant4             --------------------------
	.section	.nv.constant4,"a",@progbits
	.align	8
	.align		8
.nv.constant4:
        /*0000*/ 	.dword	__assertfail
	.align		8
        /*0008*/ 	.dword	__unnamed_1
	.align		8
        /*0010*/ 	.dword	__unnamed_2
	.align		8
        /*0018*/ 	.dword	__unnamed_3
	.align		8
        /*0020*/ 	.dword	_ZN39_INTERNAL_b577a7b6_4_k_cu_f3832120_26704cuda3std3__45__cpo5beginE
	.align		8
        /*0028*/ 	.dword	_ZN39_INTERNAL_b577a7b6_4_k_cu_f3832120_26704cuda3std3__45__cpo3endE
	.align		8
        /*0030*/ 	.dword	_ZN39_INTERNAL_b577a7b6_4_k_cu_f3832120_26704cuda3std3__45__cpo6cbeginE
	.align		8
        /*0038*/ 	.dword	_ZN39_INTERNAL_b577a7b6_4_k_cu_f3832120_26704cuda3std3__45__cpo4cendE
	.align		8
        /*0040*/ 	.dword	_ZN39_INTERNAL_b577a7b6_4_k_cu_f3832120_26704cuda3std3__441_GLOBAL__N__b577a7b6_4_k_cu_f3832120_26706ignoreE
	.align		8
        /*0048*/ 	.dword	_ZN39_INTERNAL_b577a7b6_4_k_cu_f3832120_26704cuda3std3__419piecewise_constructE
	.align		8
        /*0050*/ 	.dword	_ZN39_INTERNAL_b577a7b6_4_k_cu_f3832120_26704cuda3std3__48in_placeE
	.align		8
        /*0058*/ 	.dword	_ZN39_INTERNAL_b577a7b6_4_k_cu_f3832120_26704cuda3std6ranges3__45__cpo4swapE
	.align		8
        /*0060*/ 	.dword	_ZN39_INTERNAL_b577a7b6_4_k_cu_f3832120_26704cuda3std6ranges3__45__cpo9iter_moveE
	.align		8
        /*0068*/ 	.dword	_ZN39_INTERNAL_b577a7b6_4_k_cu_f3832120_26704cute7productE
	.align		8
        /*0070*/ 	.dword	_ZN39_INTERNAL_b577a7b6_4_k_cu_f3832120_26704cute1_E
	.align		8
        /*0078*/ 	.dword	$str$25
	.align		8
        /*0080*/ 	.dword	$str$26
	.align		8
        /*0088*/ 	.dword	$str$27
	.align		8
        /*0090*/ 	.dword	$str$28


//--------------------- .text._ZN7cutlass13device_kernelINS_4gemm6kernel13GemmUniversalIN4cute5tupleIJiiiiEEENS1_10collective13CollectiveMmaINS1_35MainloopSm100TmaUmmaWarpSpecializedILi7ELi2ELi2ENS5_IJNS4_1CILi1EEESB_SB_EEEEENS5_IJNSA_ILi128EEENSA_ILi256EEENSA_ILi64EEEEEENS_12float_e4m3_tENS5_IJlSB_lEEESI_SJ_NS4_8TiledMMAINS4_8MMA_AtomIJNS4_10MMA_TraitsINS4_19SM100_MMA_F8F6F4_SSEJSI_SI_fSE_SF_NS4_17integral_constantINS4_4UMMA5MajorELSQ_0EEESR_NSO_INSP_7ScaleInELSS_0EEEST_EEEEEENS4_6LayoutISC_NS5_IJNSA_ILi0EEESX_SX_EEEEENS5_IJNS4_10UnderscoreES10_S10_EEEEENS4_13SM90_TMA_LOADENS4_14ComposedLayoutINS4_7SwizzleILi2ELi4ELi3EEENS4_18smem_ptr_flag_bitsILi8EEENSW_INS5_IJNSA_ILi8EEESG_EEENS5_IJSG_SB_EEEEEEEvNS4_8identityES13_S1D_vS1E_EENS_8epilogue10collective18CollectiveEpilogueINS1G_23Sm100TmaWarpSpecializedILi4ELi2ELi64ELb0ELb0EEEJSH_NS5_IJNSW_ISE_SB_EENSW_ISG_SB_EEEEESI_SJ_SI_SJ_NS1G_6fusion15FusionCallbacksIS1K_NS1O_17LinCombPerRowBiasISI_fSI_SI_fLi16ELNS_15FloatRoundStyleE2EEESH_S1N_JEEENS4_5SM1004TMEM4LOAD26SM100_TMEM_LOAD_32dp32b64xES13_S1D_NS4_39AutoVectorizingCopyWithAssumedAlignmentILi128EEENS4_14SM90_TMA_STOREES1D_S1Z_S1Z_EEEvvEEEEvNT_6ParamsE --------------------------
	.section	.text._ZN7cutlass13device_kernelINS_4gemm6kernel13GemmUniversalIN4cute5tupleIJiiiiEEENS1_10collective13CollectiveMmaINS1_35MainloopSm100TmaUmmaWarpSpecializedILi7ELi2ELi2ENS5_IJNS4_1CILi1EEESB_SB_EEEEENS5_IJNSA_ILi128EEENSA_ILi256EEENSA_ILi64EEEEEENS_12float_e4m3_tENS5_IJlSB_lEEESI_SJ_NS4_8TiledMMAINS4_8MMA_AtomIJNS4_10MMA_TraitsINS4_19SM100_MMA_F8F6F4_SSEJSI_SI_fSE_SF_NS4_17integral_constantINS4_4UMMA5MajorELSQ_0EEESR_NSO_INSP_7ScaleInELSS_0EEEST_EEEEEENS4_6LayoutISC_NS5_IJNSA_ILi0EEESX_SX_EEEEENS5_IJNS4_10UnderscoreES10_S10_EEEEENS4_13SM90_TMA_LOADENS4_14ComposedLayoutINS4_7SwizzleILi2ELi4ELi3EEENS4_18smem_ptr_flag_bitsILi8EEENSW_INS5_IJNSA_ILi8EEESG_EEENS5_IJSG_SB_EEEEEEEvNS4_8identityES13_S1D_vS1E_EENS_8epilogue10collective18CollectiveEpilogueINS1G_23Sm100TmaWarpSpecializedILi4ELi2ELi64ELb0ELb0EEEJSH_NS5_IJNSW_ISE_SB_EENSW_ISG_SB_EEEEESI_SJ_SI_SJ_NS1G_6fusion15FusionCallbacksIS1K_NS1O_17LinCombPerRowBiasISI_fSI_SI_fLi16ELNS_15FloatRoundStyleE2EEESH_S1N_JEEENS4_5SM1004TMEM4LOAD26SM100_TMEM_LOAD_32dp32b64xES13_S1D_NS4_39AutoVectorizingCopyWithAssumedAlignmentILi128EEENS4_14SM90_TMA_STOREES1D_S1Z_S1Z_EEEvvEEEEvNT_6ParamsE,"ax",@progbits
	.align	128
.text._ZN7cutlass13device_kernelINS_4gemm6kernel13GemmUniversalIN4cute5tupleIJiiiiEEENS1_10collective13CollectiveMmaINS1_35MainloopSm100TmaUmmaWarpSpecializedILi7ELi2ELi2ENS5_IJNS4_1CILi1EEESB_SB_EEEEENS5_IJNSA_ILi128EEENSA_ILi256EEENSA_ILi64EEEEEENS_12float_e4m3_tENS5_IJlSB_lEEESI_SJ_NS4_8TiledMMAINS4_8MMA_AtomIJNS4_10MMA_TraitsINS4_19SM100_MMA_F8F6F4_SSEJSI_SI_fSE_SF_NS4_17integral_constantINS4_4UMMA5MajorELSQ_0EEESR_NSO_INSP_7ScaleInELSS_0EEEST_EEEEEENS4_6LayoutISC_NS5_IJNSA_ILi0EEESX_SX_EEEEENS5_IJNS4_10UnderscoreES10_S10_EEEEENS4_13SM90_TMA_LOADENS4_14ComposedLayoutINS4_7SwizzleILi2ELi4ELi3EEENS4_18smem_ptr_flag_bitsILi8EEENSW_INS5_IJNSA_ILi8EEESG_EEENS5_IJSG_SB_EEEEEEEvNS4_8identityES13_S1D_vS1E_EENS_8epilogue10collective18CollectiveEpilogueINS1G_23Sm100TmaWarpSpecializedILi4ELi2ELi64ELb0ELb0EEEJSH_NS5_IJNSW_ISE_SB_EENSW_ISG_SB_EEEEESI_SJ_SI_SJ_NS1G_6fusion15FusionCallbacksIS1K_NS1O_17LinCombPerRowBiasISI_fSI_SI_fLi16ELNS_15FloatRoundStyleE2EEESH_S1N_JEEENS4_5SM1004TMEM4LOAD26SM100_TMEM_LOAD_32dp32b64xES13_S1D_NS4_39AutoVectorizingCopyWithAssumedAlignmentILi128EEENS4_14SM90_TMA_STOREES1D_S1Z_S1Z_EEEvvEEEEvNT_6ParamsE:
        .type           _ZN7cutlass13device_kernelINS_4gemm6kernel13GemmUniversalIN4cute5tupleIJiiiiEEENS1_10collective13CollectiveMmaINS1_35MainloopSm100TmaUmmaWarpSpecializedILi7ELi2ELi2ENS5_IJNS4_1CILi1EEESB_SB_EEEEENS5_IJNSA_ILi128EEENSA_ILi256EEENSA_ILi64EEEEEENS_12float_e4m3_tENS5_IJlSB_lEEESI_SJ_NS4_8TiledMMAINS4_8MMA_AtomIJNS4_10MMA_TraitsINS4_19SM100_MMA_F8F6F4_SSEJSI_SI_fSE_SF_NS4_17integral_constantINS4_4UMMA5MajorELSQ_0EEESR_NSO_INSP_7ScaleInELSS_0EEEST_EEEEEENS4_6LayoutISC_NS5_IJNSA_ILi0EEESX_SX_EEEEENS5_IJNS4_10UnderscoreES10_S10_EEEEENS4_13SM90_TMA_LOADENS4_14ComposedLayoutINS4_7SwizzleILi2ELi4ELi3EEENS4_18smem_ptr_flag_bitsILi8EEENSW_INS5_IJNSA_ILi8EEESG_EEENS5_IJSG_SB_EEEEEEEvNS4_8identityES13_S1D_vS1E_EENS_8epilogue10collective18CollectiveEpilogueINS1G_23Sm100TmaWarpSpecializedILi4ELi2ELi64ELb0ELb0EEEJSH_NS5_IJNSW_ISE_SB_EENSW_ISG_SB_EEEEESI_SJ_SI_SJ_NS1G_6fusion15FusionCallbacksIS1K_NS1O_17LinCombPerRowBiasISI_fSI_SI_fLi16ELNS_15FloatRoundStyleE2EEESH_S1N_JEEENS4_5SM1004TMEM4LOAD26SM100_TMEM_LOAD_32dp32b64xES13_S1D_NS4_39AutoVectorizingCopyWithAssumedAlignmentILi128EEENS4_14SM90_TMA_STOREES1D_S1Z_S1Z_EEEvvEEEEvNT_6ParamsE,@function
        .size           _ZN7cutlass13device_kernelINS_4gemm6kernel13GemmUniversalIN4cute5tupleIJiiiiEEENS1_10collective13CollectiveMmaINS1_35MainloopSm100TmaUmmaWarpSpecializedILi7ELi2ELi2ENS5_IJNS4_1CILi1EEESB_SB_EEEEENS5_IJNSA_ILi128EEENSA_ILi256EEENSA_ILi64EEEEEENS_12float_e4m3_tENS5_IJlSB_lEEESI_SJ_NS4_8TiledMMAINS4_8MMA_AtomIJNS4_10MMA_TraitsINS4_19SM100_MMA_F8F6F4_SSEJSI_SI_fSE_SF_NS4_17integral_constantINS4_4UMMA5MajorELSQ_0EEESR_NSO_INSP_7ScaleInELSS_0EEEST_EEEEEENS4_6LayoutISC_NS5_IJNSA_ILi0EEESX_SX_EEEEENS5_IJNS4_10UnderscoreES10_S10_EEEEENS4_13SM90_TMA_LOADENS4_14ComposedLayoutINS4_7SwizzleILi2ELi4ELi3EEENS4_18smem_ptr_flag_bitsILi8EEENSW_INS5_IJNSA_ILi8EEESG_EEENS5_IJSG_SB_EEEEEEEvNS4_8identityES13_S1D_vS1E_EENS_8epilogue10collective18CollectiveEpilogueINS1G_23Sm100TmaWarpSpecializedILi4ELi2ELi64ELb0ELb0EEEJSH_NS5_IJNSW_ISE_SB_EENSW_ISG_SB_EEEEESI_SJ_SI_SJ_NS1G_6fusion15FusionCallbacksIS1K_NS1O_17LinCombPerRowBiasISI_fSI_SI_fLi16ELNS_15FloatRoundStyleE2EEESH_S1N_JEEENS4_5SM1004TMEM4LOAD26SM100_TMEM_LOAD_32dp32b64xES13_S1D_NS4_39AutoVectorizingCopyWithAssumedAlignmentILi128EEENS4_14SM90_TMA_STOREES1D_S1Z_S1Z_EEEvvEEEEvNT_6ParamsE,(.L_x_177 - _ZN7cutlass13device_kernelINS_4gemm6kernel13GemmUniversalIN4cute5tupleIJiiiiEEENS1_10collective13CollectiveMmaINS1_35MainloopSm100TmaUmmaWarpSpecializedILi7ELi2ELi2ENS5_IJNS4_1CILi1EEESB_SB_EEEEENS5_IJNSA_ILi128EEENSA_ILi256EEENSA_ILi64EEEEEENS_12float_e4m3_tENS5_IJlSB_lEEESI_SJ_NS4_8TiledMMAINS4_8MMA_AtomIJNS4_10MMA_TraitsINS4_19SM100_MMA_F8F6F4_SSEJSI_SI_fSE_SF_NS4_17integral_constantINS4_4UMMA5MajorELSQ_0EEESR_NSO_INSP_7ScaleInELSS_0EEEST_EEEEEENS4_6LayoutISC_NS5_IJNSA_ILi0EEESX_SX_EEEEENS5_IJNS4_10UnderscoreES10_S10_EEEEENS4_13SM90_TMA_LOADENS4_14ComposedLayoutINS4_7SwizzleILi2ELi4ELi3EEENS4_18smem_ptr_flag_bitsILi8EEENSW_INS5_IJNSA_ILi8EEESG_EEENS5_IJSG_SB_EEEEEEEvNS4_8identityES13_S1D_vS1E_EENS_8epilogue10collective18CollectiveEpilogueINS1G_23Sm100TmaWarpSpecializedILi4ELi2ELi64ELb0ELb0EEEJSH_NS5_IJNSW_ISE_SB_EENSW_ISG_SB_EEEEESI_SJ_SI_SJ_NS1G_6fusion15FusionCallbacksIS1K_NS1O_17LinCombPerRowBiasISI_fSI_SI_fLi16ELNS_15FloatRoundStyleE2EEESH_S1N_JEEENS4_5SM1004TMEM4LOAD26SM100_TMEM_LOAD_32dp32b64xES13_S1D_NS4_39AutoVectorizingCopyWithAssumedAlignmentILi128EEENS4_14SM90_TMA_STOREES1D_S1Z_S1Z_EEEvvEEEEvNT_6ParamsE)
        .other          _ZN7cutlass13device_kernelINS_4gemm6kernel13GemmUniversalIN4cute5tupleIJiiiiEEENS1_10collective13CollectiveMmaINS1_35MainloopSm100TmaUmmaWarpSpecializedILi7ELi2ELi2ENS5_IJNS4_1CILi1EEESB_SB_EEEEENS5_IJNSA_ILi128EEENSA_ILi256EEENSA_ILi64EEEEEENS_12float_e4m3_tENS5_IJlSB_lEEESI_SJ_NS4_8TiledMMAINS4_8MMA_AtomIJNS4_10MMA_TraitsINS4_19SM100_MMA_F8F6F4_SSEJSI_SI_fSE_SF_NS4_17integral_constantINS4_4UMMA5MajorELSQ_0EEESR_NSO_INSP_7ScaleInELSS_0EEEST_EEEEEENS4_6LayoutISC_NS5_IJNSA_ILi0EEESX_SX_EEEEENS5_IJNS4_10UnderscoreES10_S10_EEEEENS4_13SM90_TMA_LOADENS4_14ComposedLayoutINS4_7SwizzleILi2ELi4ELi3EEENS4_18smem_ptr_flag_bitsILi8EEENSW_INS5_IJNSA_ILi8EEESG_EEENS5_IJSG_SB_EEEEEEEvNS4_8identityES13_S1D_vS1E_EENS_8epilogue10collective18CollectiveEpilogueINS1G_23Sm100TmaWarpSpecializedILi4ELi2ELi64ELb0ELb0EEEJSH_NS5_IJNSW_ISE_SB_EENSW_ISG_SB_EEEEESI_SJ_SI_SJ_NS1G_6fusion15FusionCallbacksIS1K_NS1O_17LinCombPerRowBiasISI_fSI_SI_fLi16ELNS_15FloatRoundStyleE2EEESH_S1N_JEEENS4_5SM1004TMEM4LOAD26SM100_TMEM_LOAD_32dp32b64xES13_S1D_NS4_39AutoVectorizingCopyWithAssumedAlignmentILi128EEENS4_14SM90_TMA_STOREES1D_S1Z_S1Z_EEEvvEEEEvNT_6ParamsE,@"STO_CUDA_ENTRY STV_DEFAULT"
_ZN7cutlass13device_kernelINS_4gemm6kernel13GemmUniversalIN4cute5tupleIJiiiiEEENS1_10collective13CollectiveMmaINS1_35MainloopSm100TmaUmmaWarpSpecializedILi7ELi2ELi2ENS5_IJNS4_1CILi1EEESB_SB_EEEEENS5_IJNSA_ILi128EEENSA_ILi256EEENSA_ILi64EEEEEENS_12float_e4m3_tENS5_IJlSB_lEEESI_SJ_NS4_8TiledMMAINS4_8MMA_AtomIJNS4_10MMA_TraitsINS4_19SM100_MMA_F8F6F4_SSEJSI_SI_fSE_SF_NS4_17integral_constantINS4_4UMMA5MajorELSQ_0EEESR_NSO_INSP_7ScaleInELSS_0EEEST_EEEEEENS4_6LayoutISC_NS5_IJNSA_ILi0EEESX_SX_EEEEENS5_IJNS4_10UnderscoreES10_S10_EEEEENS4_13SM90_TMA_LOADENS4_14ComposedLayoutINS4_7SwizzleILi2ELi4ELi3EEENS4_18smem_ptr_flag_bitsILi8EEENSW_INS5_IJNSA_ILi8EEESG_EEENS5_IJSG_SB_EEEEEEEvNS4_8identityES13_S1D_vS1E_EENS_8epilogue10collective18CollectiveEpilogueINS1G_23Sm100TmaWarpSpecializedILi4ELi2ELi64ELb0ELb0EEEJSH_NS5_IJNSW_ISE_SB_EENSW_ISG_SB_EEEEESI_SJ_SI_SJ_NS1G_6fusion15FusionCallbacksIS1K_NS1O_17LinCombPerRowBiasISI_fSI_SI_fLi16ELNS_15FloatRoundStyleE2EEESH_S1N_JEEENS4_5SM1004TMEM4LOAD26SM100_TMEM_LOAD_32dp32b64xES13_S1D_NS4_39AutoVectorizingCopyWithAssumedAlignmentILi128EEENS4_14SM90_TMA_STOREES1D_S1Z_S1Z_EEEvvEEEEvNT_6ParamsE:
[----:B------:R-:W1:Y:S01]  /*0000*/  LDC R1, c[0x0][0x37c] ;  /* 0x0000df00ff017b82 */ /* 0x000e620000000800 */
[----:B------:R-:W2:Y:S01]  /*0010*/  S2R R187, SR_TID.X ;  /* 0x0000000000bb7919 */ /* 0x000ea20000002100 */
[----:B------:R-:W3:Y:S01]  /*0020*/  LDCU.64 UR6, c[0x0][0x890] ;  /* 0x00011200ff0677ac */ /* 0x000ee20008000a00 */
[----:B------:R-:W-:Y:S01]  /*0030*/  PRMT R170, RZ, 0x7610, R170 ;  /* 0x00007610ffaa7816 */ /* 0x000fe200000000aa */
[----:B------:R-:W4:Y:S01]  /*0040*/  LDCU.64 UR46, c[0x0][0x358] ;  /* 0x00006b00ff2e77ac */ /* 0x000f220008000a00 */
[----:B------:R-:W-:Y:S02]  /*0050*/  ELECT P5, URZ, PT ;  /* 0x0000000000ff782f */ /* 0x000fe400038a0000 */
[----:B---3--:R-:W-:-:S04]  /*0060*/  ISETP.NE.U32.AND P0, PT, RZ, UR6, PT ;  /* 0x00000006ff007c0c */ /* 0x008fc8000bf05070 */
[----:B------:R-:W-:Y:S02]  /*0070*/  ISETP.NE.AND.EX P1, PT, RZ, UR7, PT, P0 ;  /* 0x00000007ff007c0c */ /* 0x000fe4000bf25300 */
[----:B--2---:R-:W-:-:S05]  /*0080*/  SHF.R.U32.HI R172, RZ, 0x5, R187 ;  /* 0x00000005ffac7819 */ /* 0x004fca00000116bb */
[----:B------:R-:W2:Y:S02]  /*0090*/  SHFL.IDX PT, R0, R172, RZ, 0x1f ;  /* 0x00001fffac007589 */ /* 0x000ea400000e0000 */
[----:B--2---:R-:W-:-:S04]  /*00a0*/  R2UR UR8, R0 ;  /* 0x00000000000872ca */ /* 0x004fc800000e0000 */
[----:B-1--4-:R-:W-:Y:S05]  /*00b0*/  @P1 BRA `(.L_x_0) ;  /* 0x00000000002c1947 */ /* 0x012fea0003800000 */
[----:B------:R-:W1:Y:S02]  /*00c0*/  LDCU.64 UR4, c[0x0][0x888] ;  /* 0x00011100ff0477ac */ /* 0x000e640008000a00 */
[----:B-1----:R-:W-:-:S04]  /*00d0*/  UISETP.NE.U32.AND UP0, UPT, UR4, URZ, UPT ;  /* 0x000000ff0400728c */ /* 0x002fc8000bf05070 */
[----:B------:R-:W-:-:S09]  /*00e0*/  UISETP.NE.AND.EX UP0, UPT, UR5, URZ, UPT, UP0 ;  /* 0x000000ff0500728c */ /* 0x000fd2000bf05300 */
[----:B------:R-:W-:Y:S05]  /*00f0*/  BRA.U !UP0, `(.L_x_1) ;  /* 0x0000000108107547 */ /* 0x000fea000b800000 */
[----:B------:R-:W1:Y:S02]  /*0100*/  LDC.64 R2, c[0x0][0x888] ;  /* 0x00022200ff027b82 */ /* 0x000e640000000a00 */
[----:B-1----:R1:W5:Y:S01]  /*0110*/  LDG.E R79, desc[UR46][R2.64] ;  /* 0x0000002e024f7981 */ /* 0x002362000c1e1900 */
[----:B------:R-:W-:Y:S01]  /*0120*/  HFMA2 R170, -RZ, RZ, 0, 5.9604644775390625e-08 ;  /* 0x00000001ffaa7431 */ /* 0x000fe200000001ff */
[----:B------:R-:W-:Y:S05]  /*0130*/  BRA `(.L_x_0) ;  /* 0x00000000000c7947 */ /* 0x000fea0003800000 */
.L_x_1:
[----:B------:R-:W1:Y:S01]  /*0140*/  LDCU UR4, c[0x0][0x880] ;  /* 0x00011000ff0477ac */ /* 0x000e620008000800 */
[----:B------:R-:W-:Y:S01]  /*0150*/  HFMA2 R170, -RZ, RZ, 0, 5.9604644775390625e-08 ;  /* 0x00000001ffaa7431 */ /* 0x000fe200000001ff */
[----:B-1----:R-:W-:-:S07]  /*0160*/  MOV R79, UR4 ;  /* 0x00000004004f7c02 */ /* 0x002fce0008000f00 */
.L_x_0:
[----:B------:R-:W2:Y:S02]  /*0170*/  LDCU.64 UR4, c[0x0][0x8b0] ;  /* 0x00011600ff0477ac */ /* 0x000ea40008000a00 */
[----:B--2---:R-:W-:-:S04]  /*0180*/  UISETP.NE.U32.AND UP0, UPT, UR4, URZ, UPT ;  /* 0x000000ff0400728c */ /* 0x004fc8000bf05070 */
[----:B------:R-:W-:-:S09]  /*0190*/  UISETP.NE.AND.EX UP0, UPT, UR5, URZ, UPT, UP0 ;  /* 0x000000ff0500728c */ /* 0x000fd2000bf05300 */
[----:B------:R-:W-:Y:S05]  /*01a0*/  BRA.U UP0, `(.L_x_2) ;  /* 0x0000000100247547 */ /* 0x000fea000b800000 */
[----:B------:R-:W2:Y:S02]  /*01b0*/  LDCU.64 UR4, c[0x0][0x8a8] ;  /* 0x00011500ff0477ac */ /* 0x000ea40008000a00 */
[----:B--2---:R-:W-:-:S04]  /*01c0*/  UISETP.NE.U32.AND UP0, UPT, UR4, URZ, UPT ;  /* 0x000000ff0400728c */ /* 0x004fc8000bf05070 */
[----:B------:R-:W-:-:S09]  /*01d0*/  UISETP.NE.AND.EX UP0, UPT, UR5, URZ, UPT, UP0 ;  /* 0x000000ff0500728c */ /* 0x000fd2000bf05300 */
[----:B------:R-:W-:Y:S05]  /*01e0*/  BRA.U !UP0, `(.L_x_3) ;  /* 0x00000001080c7547 */ /* 0x000fea000b800000 */
[----:B-1----:R-:W1:Y:S02]  /*01f0*/  LDC.64 R2, c[0x0][0x8a8] ;  /* 0x00022a00ff027b82 */ /* 0x002e640000000a00 */
[----:B-1----:R2:W5:Y:S01]  /*0200*/  LDG.E R77, desc[UR46][R2.64] ;  /* 0x0000002e024d7981 */ /* 0x002562000c1e1900 */
[----:B------:R-:W-:Y:S05]  /*0210*/  BRA `(.L_x_2) ;  /* 0x0000000000087947 */ /* 0x000fea0003800000 */
.L_x_3:
[----:B------:R-:W2:Y:S02]  /*0220*/  LDCU UR4, c[0x0][0x8a0] ;  /* 0x00011400ff0477ac */ /* 0x000ea40008000800 */
[----:B--2---:R-:W-:Y:S02]  /*0230*/  MOV R77, UR4 ;  /* 0x00000004004d7c02 */ /* 0x004fe40008000f00 */
.L_x_2:
[----:B------:R-:W-:Y:S01]  /*0240*/  IMAD.U32 R0, RZ, RZ, UR8 ;  /* 0x00000008ff007e24 */ /* 0x000fe2000f8e00ff */
[----:B------:R-:W-:Y:S04]  /*0250*/  BSSY.RECONVERGENT B0, `(.L_x_4) ;  /* 0x000000c000007945 */ /* 0x000fe80003800200 */
[C---:B------:R-:W-:Y:S02]  /*0260*/  ISETP.NE.OR P2, PT, R0.reuse, 0x1, !P5 ;  /* 0x000000010000780c */ /* 0x040fe40006f45670 */
[----:B------:R-:W-:-:S11]  /*0270*/  ISETP.NE.OR P1, PT, R0, 0x3, !P5 ;  /* 0x000000030000780c */ /* 0x000fd60006f25670 */
[----:B------:R-:W-:Y:S05]  /*0280*/  @P2 BRA `(.L_x_5) ;  /* 0x0000000000202947 */ /* 0x000fea0003800000 */
[----:B------:R-:W3:Y:S02]  /*0290*/  LDCU.64 UR4, c[0x0][0x348] ;  /* 0x00006900ff0477ac */ /* 0x000ee40008000a00 */
[----:B---3--:R-:W-:Y:S02]  /*02a0*/  UIADD3 UR10, UP1, UPT, UR4, 0x80, URZ ;  /* 0x00000080040a7890 */ /* 0x008fe4000ff3e0ff */
[----:B------:R-:W-:Y:S02]  /*02b0*/  UIADD3 UR4, UP0, UPT, UR4, 0x180, URZ ;  /* 0x0000018004047890 */ /* 0x000fe4000ff1e0ff */
[----:B------:R-:W-:Y:S02]  /*02c0*/  UIADD3.X UR11, UPT, UPT, URZ, UR5, URZ, UP1, !UPT ;  /* 0x00000005ff0b7290 */ /* 0x000fe40008ffe4ff */
[----:B------:R-:W-:-:S07]  /*02d0*/  UIADD3.X UR5, UPT, UPT, URZ, UR5, URZ, UP0, !UPT ;  /* 0x00000005ff057290 */ /* 0x000fce00087fe4ff */
[----:B------:R3:W-:Y:S02]  /*02e0*/  UTMACCTL.PF [UR10] ;  /* 0x000000000a0079b9 */ /* 0x0007e40008040000 */
[----:B------:R3:W-:Y:S02]  /*02f0*/  UTMACCTL.PF [UR4] ;  /* 0x00000000040079b9 */ /* 0x0007e40008040000 */
[----:B---3--:R-:W-:Y:S01]  /*0300*/  NOP ;  /* 0x0000000000007918 */ /* 0x008fe20000000000 */
.L_x_5:
[----:B------:R-:W-:Y:S05]  /*0310*/  BSYNC.RECONVERGENT B0 ;  /* 0x0000000000007941 */ /* 0x000fea0003800200 */
.L_x_4:
[----:B------:R-:W-:Y:S04]  /*0320*/  BSSY.RECONVERGENT B0, `(.L_x_6) ;  /* 0x000000a000007945 */ /* 0x000fe80003800200 */
        /* <DEDUP_REMOVED lines=9> */
.L_x_7:
[----:B------:R-:W-:Y:S05]  /*03c0*/  BSYNC.RECONVERGENT B0 ;  /* 0x0000000000007941 */ /* 0x000fea0003800200 */
.L_x_6:
[----:B------:R-:W3:Y:S01]  /*03d0*/  LDCU.64 UR4, c[0x0][0x888] ;  /* 0x00011100ff0477ac */ /* 0x000ee20008000a00 */
[----:B------:R-:W-:Y:S01]  /*03e0*/  ISETP.NE.AND.EX P0, PT, RZ, UR7, PT, P0 ;  /* 0x00000007ff007c0c */ /* 0x000fe2000bf05300 */
[----:B------:R-:W-:Y:S02]  /*03f0*/  UPLOP3.LUT UP1, UPT, UPT, UPT, UPT, 0x80, 0x8 ;  /* 0x000000000008789c */ /* 0x000fe40003f2f070 */
[----:B---3--:R-:W-:-:S04]  /*0400*/  UISETP.NE.U32.AND UP3, UPT, UR4, URZ, UPT ;  /* 0x000000ff0400728c */ /* 0x008fc8000bf65070 */
[----:B------:R-:W-:-:S06]  /*0410*/  UISETP.NE.AND.EX UP3, UPT, UR5, URZ, UPT, UP3 ;  /* 0x000000ff0500728c */ /* 0x000fcc000bf65330 */
[----:B------:R-:W-:-:S13]  /*0420*/  PLOP3.LUT P1, PT, PT, PT, UP3, 0x80, 0x8 ;  /* 0x000000000008781c */ /* 0x000fda0003f2f038 */
[----:B------:R-:W-:Y:S05]  /*0430*/  @P1 BRA P0, `(.L_x_8) ;  /* 0x0000000000201947 */ /* 0x000fea0000000000 */
[----:B------:R-:W-:Y:S01]  /*0440*/  UISETP.NE.U32.AND UP1, UPT, UR6, URZ, UPT ;  /* 0x000000ff0600728c */ /* 0x000fe2000bf25070 */
[----:B-----5:R-:W-:Y:S01]  /*0450*/  FSETP.NEU.AND P0, PT, R79, RZ, PT ;  /* 0x000000ff4f00720b */ /* 0x020fe20003f0d000 */
[----:B------:R-:W-:Y:S02]  /*0460*/  USEL UR4, URZ, 0xffffffff, UP3 ;  /* 0xffffffffff047887 */ /* 0x000fe40009800000 */
[----:B------:R-:W-:-:S10]  /*0470*/  UISETP.NE.AND.EX UP1, UPT, UR7, URZ, UPT, UP1 ;  /* 0x000000ff0700728c */ /* 0x000fd4000bf25310 */
[----:B------:R-:W-:Y:S01]  /*0480*/  VOTEU.ANY UP0, P0 ;  /* 0x0000000000ff7886 */ /* 0x000fe20000000100 */
[----:B------:R-:W-:-:S04]  /*0490*/  @!UP1 USEL UR4, URZ, 0xffffffff, UP0 ;  /* 0xffffffffff049887 */ /* 0x000fc80008000000 */
[----:B------:R-:W-:-:S04]  /*04a0*/  ULOP3.LUT UR4, UR4, 0x1, URZ, 0xc0, !UPT ;  /* 0x0000000104047892 */ /* 0x000fc8000f8ec0ff */
[----:B------:R-:W-:-:S11]  /*04b0*/  UISETP.NE.U32.AND UP1, UPT, UR4, 0x1, UPT ;  /* 0x000000010400788c */ /* 0x000fd6000bf25070 */
.L_x_8:
[----:B-12---:R-:W1:Y:S01]  /*04c0*/  SHFL.IDX PT, R2, R172, RZ, 0x1f ;  /* 0x00001fffac027589 */ /* 0x006e6200000e0000 */
[----:B------:R-:W-:-:S04]  /*04d0*/  UISETP.NE.AND UP0, UPT, UR8, 0x2, UPT ;  /* 0x000000020800788c */ /* 0x000fc8000bf05270 */
[----:B------:R-:W-:Y:S01]  /*04e0*/  USEL UR13, URZ, 0x1, UP0 ;  /* 0x00000001ff0d7887 */ /* 0x000fe20008000000 */
[----:B-1----:R-:W-:-:S13]  /*04f0*/  ISETP.NE.AND P0, PT, R2, RZ, PT ;  /* 0x000000ff0200720c */ /* 0x002fda0003f05270 */
[----:B------:R-:W-:Y:S05]  /*0500*/  @P0 BRA `(.L_x_9) ;  /* 0x0000000000600947 */ /* 0x000fea0003800000 */
[----:B------:R-:W1:Y:S01]  /*0510*/  S2UR UR5, SR_CgaCtaId ;  /* 0x00000000000579c3 */ /* 0x000e620000008800 */
[----:B------:R-:W-:Y:S01]  /*0520*/  UMOV UR6, 0x400 ;  /* 0x0000040000067882 */ /* 0x000fe20000000000 */
[----:B------:R-:W-:Y:S01]  /*0530*/  UMOV UR4, 0x1 ;  /* 0x0000000100047882 */ /* 0x000fe20000000000 */
[----:B------:R-:W-:Y:S01]  /*0540*/  ELECT P0, URZ, PT ;  /* 0x0000000000ff782f */ /* 0x000fe20003800000 */
[----:B-1----:R-:W-:Y:S02]  /*0550*/  ULEA UR5, UR5, UR6, 0x18 ;  /* 0x0000000605057291 */ /* 0x002fe4000f8ec0ff */
[----:B------:R-:W-:-:S04]  /*0560*/  UIADD3 UR6, UPT, UPT, -UR4, 0x100000, URZ ;  /* 0x0010000004067890 */ /* 0x000fc8000fffe1ff */
[----:B------:R-:W-:Y:S02]  /*0570*/  USHF.L.U32 UR7, UR6, 0xb, URZ ;  /* 0x0000000b06077899 */ /* 0x000fe400080006ff */
[----:B------:R-:W-:Y:S01]  /*0580*/  USHF.L.U32 UR6, UR6, 0x1, URZ ;  /* 0x0000000106067899 */ /* 0x000fe200080006ff */
[----:B------:R-:W1:Y:S11]  /*0590*/  FENCE.VIEW.ASYNC.S ;  /* 0x00000000000073c6 */ /* 0x000e760000000000 */
[----:B-1----:R1:W2:Y:S01]  /*05a0*/  SYNCS.EXCH.64 URZ, [UR5], UR6 ;  /* 0x0000000605ff75b2 */ /* 0x0022a20008000100 */
[----:B------:R1:W3:Y:S01]  /*05b0*/  SYNCS.EXCH.64 URZ, [UR5+0x38], UR6 ;  /* 0x0000380605ff75b2 */ /* 0x0002e20008000100 */
[----:B------:R1:W4:Y:S01]  /*05c0*/  SYNCS.EXCH.64 URZ, [UR5+0x8], UR6 ;  /* 0x0000080605ff75b2 */ /* 0x0003220008000100 */
[----:B------:R1:W1:Y:S01]  /*05d0*/  SYNCS.EXCH.64 URZ, [UR5+0x40], UR6 ;  /* 0x0000400605ff75b2 */ /* 0x0002620008000100 */
        /* <DEDUP_REMOVED lines=10> */
[----:B------:R-:W-:Y:S01]  /*0680*/  NOP ;  /* 0x0000000000007918 */ /* 0x000fe20000000000 */
.L_x_9:
[----:B------:R-:W2:Y:S01]  /*0690*/  SHFL.IDX PT, R2, R172, RZ, 0x1f ;  /* 0x00001fffac027589 */ /* 0x000ea200000e0000 */
[----:B------:R-:W-:Y:S01]  /*06a0*/  NOP ;  /* 0x0000000000007918 */ /* 0x000fe20000000000 */
[----:B--2---:R-:W-:-:S13]  /*06b0*/  ISETP.NE.AND P0, PT, R2, 0x1, PT ;  /* 0x000000010200780c */ /* 0x004fda0003f05270 */
[----:B------:R-:W-:Y:S05]  /*06c0*/  @P0 BRA `(.L_x_10) ;  /* 0x0000000000580947 */ /* 0x000fea0003800000 */
[----:B-1----:R-:W1:Y:S01]  /*06d0*/  S2UR UR6, SR_CgaCtaId ;  /* 0x00000000000679c3 */ /* 0x002e620000008800 */
[----:B------:R-:W-:Y:S01]  /*06e0*/  UMOV UR7, 0x400 ;  /* 0x0000040000077882 */ /* 0x000fe20000000000 */
[----:B------:R-:W-:Y:S01]  /*06f0*/  UMOV UR5, 0x20 ;  /* 0x0000002000057882 */ /* 0x000fe20000000000 */
[----:B------:R-:W-:Y:S01]  /*0700*/  UMOV UR4, 0x80 ;  /* 0x0000008000047882 */ /* 0x000fe20000000000 */
[----:B------:R-:W-:-:S04]  /*0710*/  UIADD3 UR10, UPT, UPT, -UR5, 0x100000, URZ ;  /* 0x00100000050a7890 */ /* 0x000fc8000fffe1ff */
[----:B------:R-:W-:Y:S02]  /*0720*/  USHF.L.U32 UR11, UR10, 0xb, URZ ;  /* 0x0000000b0a0b7899 */ /* 0x000fe400080006ff */
[----:B------:R-:W-:Y:S02]  /*0730*/  USHF.L.U32 UR10, UR10, 0x1, URZ ;  /* 0x000000010a0a7899 */ /* 0x000fe400080006ff */
[----:B------:R-:W-:-:S04]  /*0740*/  UIADD3 UR4, UPT, UPT, -UR4, 0x100000, URZ ;  /* 0x0010000004047890 */ /* 0x000fc8000fffe1ff */
[----:B------:R-:W-:Y:S02]  /*0750*/  USHF.L.U32 UR5, UR4, 0xb, URZ ;  /* 0x0000000b04057899 */ /* 0x000fe400080006ff */
[----:B------:R-:W-:Y:S01]  /*0760*/  USHF.L.U32 UR4, UR4, 0x1, URZ ;  /* 0x0000000104047899 */ /* 0x000fe200080006ff */
[----:B------:R-:W-:Y:S01]  /*0770*/  ELECT P0, URZ, PT ;  /* 0x0000000000ff782f */ /* 0x000fe20003800000 */
[----:B-1----:R-:W-:Y:S01]  /*0780*/  ULEA UR6, UR6, UR7, 0x18 ;  /* 0x0000000706067291 */ /* 0x002fe2000f8ec0ff */
[----:B------:R-:W1:Y:S11]  /*0790*/  FENCE.VIEW.ASYNC.S ;  /* 0x00000000000073c6 */ /* 0x000e760000000000 */
[----:B-1----:R2:W1:Y:S01]  /*07a0*/  SYNCS.EXCH.64 URZ, [UR6+0x70], UR10 ;  /* 0x0000700a06ff75b2 */ /* 0x0024620008000100 */
[----:B------:R2:W1:Y:S01]  /*07b0*/  SYNCS.EXCH.64 URZ, [UR6+0x90], UR4 ;  /* 0x0000900406ff75b2 */ /* 0x0004620008000100 */
[----:B------:R2:W1:Y:S01]  /*07c0*/  SYNCS.EXCH.64 URZ, [UR6+0x78], UR10 ;  /* 0x0000780a06ff75b2 */ /* 0x0004620008000100 */
[----:B------:R2:W1:Y:S01]  /*07d0*/  SYNCS.EXCH.64 URZ, [UR6+0x98], UR4 ;  /* 0x0000980406ff75b2 */ /* 0x0004620008000100 */
[----:B------:R2:W1:Y:S01]  /*07e0*/  SYNCS.EXCH.64 URZ, [UR6+0x80], UR10 ;  /* 0x0000800a06ff75b2 */ /* 0x0004620008000100 */
[----:B------:R2:W1:Y:S01]  /*07f0*/  SYNCS.EXCH.64 URZ, [UR6+0xa0], UR4 ;  /* 0x0000a00406ff75b2 */ /* 0x0004620008000100 */
[----:B------:R2:W1:Y:S01]  /*0800*/  SYNCS.EXCH.64 URZ, [UR6+0x88], UR10 ;  /* 0x0000880a06ff75b2 */ /* 0x0004620008000100 */
[----:B------:R2:W1:Y:S02]  /*0810*/  SYNCS.EXCH.64 URZ, [UR6+0xa8], UR4 ;  /* 0x0000a80406ff75b2 */ /* 0x0004640008000100 */
[----:B--2---:R-:W-:Y:S01]  /*0820*/  NOP ;  /* 0x0000000000007918 */ /* 0x004fe20000000000 */
.L_x_10:
[----:B------:R-:W2:Y:S01]  /*0830*/  SHFL.IDX PT, R2, R172, RZ, 0x1f ;  /* 0x00001fffac027589 */ /* 0x000ea200000e0000 */
[----:B------:R-:W-:Y:S01]  /*0840*/  NOP ;  /* 0x0000000000007918 */ /* 0x000fe20000000000 */
[----:B--2---:R-:W-:-:S13]  /*0850*/  ISETP.NE.AND P0, PT, R2, 0x3, PT ;  /* 0x000000030200780c */ /* 0x004fda0003f05270 */
[----:B------:R-:W-:Y:S05]  /*0860*/  @P0 BRA `(.L_x_11) ;  /* 0x0000000000300947 */ /* 0x000fea0003800000 */
[----:B-1----:R-:W1:Y:S01]  /*0870*/  S2UR UR5, SR_CgaCtaId ;  /* 0x00000000000579c3 */ /* 0x002e620000008800 */
        /* <DEDUP_REMOVED lines=8> */
[----:B-1----:R2:W1:Y:S01]  /*0900*/  SYNCS.EXCH.64 URZ, [UR5+0xb0], UR6 ;  /* 0x0000b00605ff75b2 */ /* 0x0024620008000100 */
[----:B------:R2:W1:Y:S02]  /*0910*/  SYNCS.EXCH.64 URZ, [UR5+0xb8], UR6 ;  /* 0x0000b80605ff75b2 */ /* 0x0004640008000100 */
[----:B--2---:R-:W-:Y:S01]  /*0920*/  NOP ;  /* 0x0000000000007918 */ /* 0x004fe20000000000 */
.L_x_11:
[----:B------:R-:W2:Y:S01]  /*0930*/  SHFL.IDX PT, R2, R172, RZ, 0x1f ;  /* 0x00001fffac027589 */ /* 0x000ea200000e0000 */
[----:B------:R-:W-:Y:S01]  /*0940*/  NOP ;  /* 0x0000000000007918 */ /* 0x000fe20000000000 */
[----:B--2---:R-:W-:-:S13]  /*0950*/  ISETP.NE.AND P0, PT, R2, 0x4, PT ;  /* 0x000000040200780c */ /* 0x004fda0003f05270 */
[----:B------:R-:W-:Y:S05]  /*0960*/  @P0 BRA `(.L_x_12) ;  /* 0x00000000004c0947 */ /* 0x000fea0003800000 */
[----:B-1----:R-:W1:Y:S01]  /*0970*/  S2UR UR5, SR_CgaCtaId ;  /* 0x00000000000579c3 */ /* 0x002e620000008800 */
[----:B------:R-:W-:Y:S01]  /*0980*/  UMOV UR7, 0x100 ;  /* 0x0000010000077882 */ /* 0x000fe20000000000 */
[----:B------:R-:W-:Y:S01]  /*0990*/  UMOV UR6, 0x400 ;  /* 0x0000040000067882 */ /* 0x000fe20000000000 */
[----:B------:R-:W-:Y:S01]  /*09a0*/  USEL UR7, UR7, 0xe0, UP1 ;  /* 0x000000e007077887 */ /* 0x000fe20008800000 */
[----:B------:R-:W-:Y:S01]  /*09b0*/  UMOV UR4, 0x1 ;  /* 0x0000000100047882 */ /* 0x000fe20000000000 */
[----:B------:R-:W-:Y:S01]  /*09c0*/  ELECT P0, URZ, PT ;  /* 0x0000000000ff782f */ /* 0x000fe20003800000 */
[----:B------:R-:W-:-:S04]  /*09d0*/  UIADD3 UR10, UPT, UPT, -UR4, 0x100000, URZ ;  /* 0x00100000040a7890 */ /* 0x000fc8000fffe1ff */
[----:B------:R-:W-:Y:S02]  /*09e0*/  USHF.L.U32 UR11, UR10, 0xb, URZ ;  /* 0x0000000b0a0b7899 */ /* 0x000fe400080006ff */
[----:B------:R-:W-:Y:S02]  /*09f0*/  USHF.L.U32 UR10, UR10, 0x1, URZ ;  /* 0x000000010a0a7899 */ /* 0x000fe400080006ff */
[----:B-1----:R-:W-:Y:S02]  /*0a00*/  ULEA UR5, UR5, UR6, 0x18 ;  /* 0x0000000605057291 */ /* 0x002fe4000f8ec0ff */
[----:B------:R-:W-:-:S04]  /*0a10*/  UIADD3 UR6, UPT, UPT, -UR7, 0x100000, URZ ;  /* 0x0010000007067890 */ /* 0x000fc8000fffe1ff */
[----:B------:R-:W-:Y:S02]  /*0a20*/  USHF.L.U32 UR7, UR6, 0xb, URZ ;  /* 0x0000000b06077899 */ /* 0x000fe400080006ff */
[----:B------:R-:W-:Y:S01]  /*0a30*/  USHF.L.U32 UR6, UR6, 0x1, URZ ;  /* 0x0000000106067899 */ /* 0x000fe200080006ff */
[----:B------:R-:W1:Y:S03]  /*0a40*/  FENCE.VIEW.ASYNC.S ;  /* 0x00000000000073c6 */ /* 0x000e660000000000 */
[----:B-1----:R2:W1:Y:S08]  /*0a50*/  SYNCS.EXCH.64 URZ, [UR5+0xc0], UR10 ;  /* 0x0000c00a05ff75b2 */ /* 0x0024700008000100 */
[----:B------:R2:W1:Y:S01]  /*0a60*/  SYNCS.EXCH.64 URZ, [UR5+0xd0], UR6 ;  /* 0x0000d00605ff75b2 */ /* 0x0004620008000100 */
[----:B------:R2:W1:Y:S01]  /*0a70*/  SYNCS.EXCH.64 URZ, [UR5+0xc8], UR10 ;  /* 0x0000c80a05ff75b2 */ /* 0x0004620008000100 */
[----:B------:R2:W1:Y:S02]  /*0a80*/  SYNCS.EXCH.64 URZ, [UR5+0xd8], UR6 ;  /* 0x0000d80605ff75b2 */ /* 0x0004640008000100 */
[----:B--2---:R-:W-:Y:S01]  /*0a90*/  NOP ;  /* 0x0000000000007918 */ /* 0x004fe20000000000 */
.L_x_12:
        /* <DEDUP_REMOVED lines=20> */
[----:B------:R2:W1:Y:S02]  /*0be0*/  SYNCS.EXCH.64 URZ, [UR6+0xf8], UR4 ;  /* 0x0000f80406ff75b2 */ /* 0x0004640008000100 */
[----:B--2---:R-:W-:Y:S01]  /*0bf0*/  NOP ;  /* 0x0000000000007918 */ /* 0x004fe20000000000 */
.L_x_13:
        /* <DEDUP_REMOVED lines=14> */
[----:B------:R2:W1:Y:S01]  /*0ce0*/  SYNCS.EXCH.64 URZ, [UR5+0x110], UR6 ;  /* 0x0001100605ff75b2 */ /* 0x0004620008000100 */
[----:B------:R2:W1:Y:S01]  /*0cf0*/  SYNCS.EXCH.64 URZ, [UR5+0x108], UR6 ;  /* 0x0001080605ff75b2 */ /* 0x0004620008000100 */
[----:B------:R2:W1:Y:S02]  /*0d00*/  SYNCS.EXCH.64 URZ, [UR5+0x118], UR6 ;  /* 0x0001180605ff75b2 */ /* 0x0004640008000100 */
[----:B--2---:R-:W-:Y:S01]  /*0d10*/  NOP ;  /* 0x0000000000007918 */ /* 0x004fe20000000000 */
.L_x_14:
[----:B-1----:R-:W1:Y:S01]  /*0d20*/  S2UR UR5, SR_CTAID.X ;  /* 0x00000000000579c3 */ /* 0x002e620000002500 */
[----:B------:R-:W-:-:S05]  /*0d30*/  CS2R.32 R169, SR_CgaSize ;  /* 0x0000000000a97805 */ /* 0x000fca0000008a00 */
[----:B------:R-:W-:-:S05]  /*0d40*/  IMAD R169, R169, -0xa0, RZ ;  /* 0xffffff60a9a97824 */ /* 0x000fca00078e02ff */
[----:B------:R-:W-:-:S14]  /*0d50*/  R2UR UR7, R169 ;  /* 0x00000000a90772ca */ /* 0x000fdc00000e0000 */
[----:B------:R-:W2:Y:S01]  /*0d60*/  LDCU UR7, c[0x0][UR7+0x2b0] ;  /* 0x00005600070777ac */ /* 0x000ea20008000800 */
[----:B------:R-:W-:Y:S01]  /*0d70*/  NOP ;  /* 0x0000000000007918 */ /* 0x000fe20000000000 */
[----:B------:R-:W-:-:S05]  /*0d80*/  CS2R.32 R169, SR_CgaSize ;  /* 0x0000000000a97805 */ /* 0x000fca0000008a00 */
[----:B------:R-:W-:-:S05]  /*0d90*/  IMAD R169, R169, -0xa0, RZ ;  /* 0xffffff60a9a97824 */ /* 0x000fca00078e02ff */
[----:B------:R-:W-:-:S14]  /*0da0*/  R2UR UR6, R169 ;  /* 0x00000000a90672ca */ /* 0x000fdc00000e0000 */
[----:B------:R-:W3:Y:S01]  /*0db0*/  LDCU UR6, c[0x0][UR6+0x2b4] ;  /* 0x00005680060677ac */ /* 0x000ee20008000800 */
[----:B------:R-:W4:Y:S08]  /*0dc0*/  S2UR UR4, SR_CTAID.Y ;  /* 0x00000000000479c3 */ /* 0x000f300000002600 */
[----:B------:R-:W3:Y:S01]  /*0dd0*/  LDC R10, c[0x0][0xb24] ;  /* 0x0002c900ff0a7b82 */ /* 0x000ee20000000800 */
[----:B-1----:R-:W-:-:S02]  /*0de0*/  I2FP.F32.U32 R169, UR5 ;  /* 0x0000000500a97c45 */ /* 0x002fc40008201000 */
[----:B------:R-:W-:-:S05]  /*0df0*/  CS2R.32 R3, SR_CgaSize ;  /* 0x0000000000037805 */ /* 0x000fca0000008a00 */
[----:B------:R-:W-:-:S06]  /*0e00*/  IMAD R3, R3, -0xa0, RZ ;  /* 0xffffff6003037824 */ /* 0x000fcc00078e02ff */
[----:B------:R-:W1:Y:S01]  /*0e10*/  LDC R3, c[0x0][R3+0x2a0] ;  /* 0x0000a80003037b82 */ /* 0x000e620000000800 */
[----:B------:R-:W-:Y:S01]  /*0e20*/  MOV R15, UR5 ;  /* 0x00000005000f7c02 */ /* 0x000fe20008000f00 */
[----:B--2---:R-:W-:Y:S01]  /*0e30*/  FMUL R169, R169, UR7 ;  /* 0x00000007a9a97c20 */ /* 0x004fe20008400000 */
[----:B----4-:R-:W-:Y:S02]  /*0e40*/  I2FP.F32.U32 R168, UR4 ;  /* 0x0000000400a87c45 */ /* 0x010fe40008201000 */
[----:B------:R-:W-:-:S05]  /*0e50*/  CS2R.32 R2, SR_CgaSize ;  /* 0x0000000000027805 */ /* 0x000fca0000008a00 */
[----:B------:R-:W-:-:S06]  /*0e60*/  IMAD R2, R2, -0xa0, RZ ;  /* 0xffffff6002027824 */ /* 0x000fcc00078e02ff */
[----:B------:R-:W2:Y:S01]  /*0e70*/  LDC R2, c[0x0][R2+0x2a4] ;  /* 0x0000a90002027b82 */ /* 0x000ea20000000800 */
[----:B------:R-:W-:Y:S01]  /*0e80*/  MOV R14, UR4 ;  /* 0x00000004000e7c02 */ /* 0x000fe20008000f00 */
[----:B------:R-:W4:Y:S01]  /*0e90*/  F2I.U32.TRUNC.NTZ R169, R169 ;  /* 0x000000a900a97305 */ /* 0x000f22000020f000 */
[----:B---3--:R-:W-:-:S05]  /*0ea0*/  FMUL R168, R168, UR6 ;  /* 0x00000006a8a87c20 */ /* 0x008fca0008400000 */
[----:B------:R-:W-:Y:S01]  /*0eb0*/  BAR.SYNC.DEFER_BLOCKING 0x0 ;  /* 0x0000000000007b1d */ /* 0x000fe20000010000 */
[----:B------:R-:W-:-:S05]  /*0ec0*/  ISETP.GE.AND P0, PT, R10, 0x1, PT ;  /* 0x000000010a00780c */ /* 0x000fca0003f06270 */
[----:B------:R-:W3:Y:S02]  /*0ed0*/  F2I.U32.TRUNC.NTZ R168, R168 ;  /* 0x000000a800a87305 */ /* 0x000ee4000020f000 */
[----:B------:R-:W2:Y:S01]  /*0ee0*/  S2UR UR36, SR_CTAID.Z ;  /* 0x00000000002479c3 */ /* 0x000ea20000002700 */
[----:B----4-:R-:W-:-:S05]  /*0ef0*/  IADD3 R169, PT, PT, -R169, RZ, RZ ;  /* 0x000000ffa9a97210 */ /* 0x010fca0007ffe1ff */
[----:B-1----:R-:W-:Y:S01]  /*0f00*/  IMAD R169, R3, R169, UR5 ;  /* 0x0000000503a97e24 */ /* 0x002fe2000f8e02a9 */
[----:B---3--:R-:W-:-:S05]  /*0f10*/  IADD3 R168, PT, PT, -R168, RZ, RZ ;  /* 0x000000ffa8a87210 */ /* 0x008fca0007ffe1ff */
[----:B--2---:R-:W-:Y:S01]  /*0f20*/  IMAD R168, R2, R168, UR4 ;  /* 0x0000000402a87e24 */ /* 0x004fe2000f8e02a8 */
[----:B------:R-:W-:Y:S06]  /*0f30*/  @!P0 BRA `(.L_x_15) ;  /* 0x0000000000b88947 */ /* 0x000fec0003800000 */
[----:B------:R-:W1:Y:S01]  /*0f40*/  LDC.64 R4, c[0x0][0xb18] ;  /* 0x0002c600ff047b82 */ /* 0x000e620000000a00 */
[----:B------:R-:W-:-:S07]  /*0f50*/  ISETP.NE.AND P0, PT, R10, 0x1, PT ;  /* 0x000000010a00780c */ /* 0x000fce0003f05270 */
[----:B------:R-:W2:Y:S08]  /*0f60*/  LDC R9, c[0x0][0xb0c] ;  /* 0x0002c300ff097b82 */ /* 0x000eb00000000800 */
[----:B------:R-:W3:Y:S08]  /*0f70*/  LDC R12, c[0x0][0x370] ;  /* 0x0000dc00ff0c7b82 */ /* 0x000ef00000000800 */
[----:B------:R-:W4:Y:S01]  /*0f80*/  LDC R11, c[0x0][0x374] ;  /* 0x0000dd00ff0b7b82 */ /* 0x000f220000000800 */
[----:B-1----:R-:W-:-:S07]  /*0f90*/  ISETP.NE.AND P1, PT, R4, 0x1, PT ;  /* 0x000000010400780c */ /* 0x002fce0003f25270 */
[----:B------:R-:W3:Y:S01]  /*0fa0*/  LDC.64 R6, c[0x0][0xb10] ;  /* 0x0002c400ff067b82 */ /* 0x000ee20000000a00 */
[----:B--2---:R-:W-:-:S07]  /*0fb0*/  ISETP.NE.AND P2, PT, R9, 0x1, PT ;  /* 0x000000010900780c */ /* 0x004fce0003f45270 */
[----:B------:R-:W1:Y:S08]  /*0fc0*/  LDC R8, c[0x0][0xb20] ;  /* 0x0002c800ff087b82 */ /* 0x000e700000000800 */
[----:B------:R-:W2:Y:S01]  /*0fd0*/  LDC.64 R2, c[0x0][0xb28] ;  /* 0x0002ca00ff027b82 */ /* 0x000ea20000000a00 */
[----:B----4-:R-:W-:-:S04]  /*0fe0*/  IMAD.HI.U32 R13, R11, R5, RZ ;  /* 0x000000050b0d7227 */ /* 0x010fc800078e00ff */
[----:B------:R-:W-:-:S04]  /*0ff0*/  IMAD.HI.U32 R5, R14, R5, RZ ;  /* 0x000000050e057227 */ /* 0x000fc800078e00ff */
[----:B---3--:R-:W-:-:S05]  /*1000*/  IMAD.HI.U32 R16, R12, R6, RZ ;  /* 0x000000060c107227 */ /* 0x008fca00078e00ff */
[-C--:B------:R-:W-:Y:S01]  /*1010*/  @P2 SHF.R.U32.HI R12, RZ, R7.reuse, R16 ;  /* 0x00000007ff0c2219 */ /* 0x080fe20000011610 */
[----:B------:R-:W-:Y:S01]  /*1020*/  IMAD.HI.U32 R16, R15, R6, RZ ;  /* 0x000000060f107227 */ /* 0x000fe200078e00ff */
[-C--:B-1----:R-:W-:Y:S02]  /*1030*/  @P1 SHF.R.U32.HI R11, RZ, R8.reuse, R13 ;  /* 0x00000008ff0b1219 */ /* 0x082fe4000001160d */
[----:B------:R-:W-:Y:S02]  /*1040*/  SHF.R.U32.HI R5, RZ, R8, R5 ;  /* 0x00000008ff057219 */ /* 0x000fe40000011605 */
[----:B------:R-:W-:Y:S02]  /*1050*/  SHF.R.U32.HI R16, RZ, R7, R16 ;  /* 0x00000007ff107219 */ /* 0x000fe40000011610 */
[----:B------:R-:W-:Y:S01]  /*1060*/  SEL R5, R14, R5, !P1 ;  /* 0x000000050e057207 */ /* 0x000fe20004800000 */
[----:B--2---:R-:W-:Y:S01]  /*1070*/  IMAD.HI.U32 R13, R11, R2, RZ ;  /* 0x000000020b0d7227 */ /* 0x004fe200078e00ff */
[----:B------:R-:W-:-:S03]  /*1080*/  SEL R16, R15, R16, !P2 ;  /* 0x000000100f107207 */ /* 0x000fc60005000000 */
[----:B------:R-:W-:Y:S01]  /*1090*/  IMAD.HI.U32 R6, R12, R2, RZ ;  /* 0x000000020c067227 */ /* 0x000fe200078e00ff */
[----:B------:R-:W-:-:S04]  /*10a0*/  @P0 SHF.R.U32.HI R11, RZ, R3, R13 ;  /* 0x00000003ff0b0219 */ /* 0x000fc8000001160d */
[----:B------:R-:W-:Y:S01]  /*10b0*/  @P0 SHF.R.U32.HI R12, RZ, R3, R6 ;  /* 0x00000003ff0c0219 */ /* 0x000fe20000011606 */
[----:B------:R-:W-:-:S04]  /*10c0*/  IMAD R11, R11, R10, RZ ;  /* 0x0000000a0b0b7224 */ /* 0x000fc800078e02ff */
[----:B------:R-:W-:Y:S01]  /*10d0*/  IMAD R6, R12, R10, RZ ;  /* 0x0000000a0c067224 */ /* 0x000fe200078e02ff */
[----:B------:R-:W-:-:S04]  /*10e0*/  ISETP.GE.AND P1, PT, R5, R11, PT ;  /* 0x0000000b0500720c */ /* 0x000fc80003f26270 */
[----:B------:R-:W-:Y:S01]  /*10f0*/  ISETP.GE.OR P1, PT, R16, R6, P1 ;  /* 0x000000061000720c */ /* 0x000fe20000f26670 */
[----:B------:R-:W-:-:S05]  /*1100*/  IMAD.HI.U32 R6, R5, R2, RZ ;  /* 0x0000000205067227 */ /* 0x000fca00078e00ff */
[----:B------:R-:W-:-:S04]  /*1110*/  SHF.R.U32.HI R6, RZ, R3, R6 ;  /* 0x00000003ff067219 */ /* 0x000fc80000011606 */
[----:B------:R-:W-:-:S03]  /*1120*/  SEL R6, R5, R6, !P0 ;  /* 0x0000000605067207 */ /* 0x000fc60004000000 */
[----:B------:R-:W-:Y:S01]  /*1130*/  @!P1 IMAD.HI.U32 R7, R16, R2, RZ ;  /* 0x0000000210079227 */ /* 0x000fe200078e00ff */
[----:B------:R-:W-:-:S04]  /*1140*/  IADD3 R2, PT, PT, -R6, RZ, RZ ;  /* 0x000000ff06027210 */ /* 0x000fc80007ffe1ff */
[----:B------:R-:W-:Y:S01]  /*1150*/  @!P1 SHF.R.U32.HI R3, RZ, R3, R7 ;  /* 0x00000003ff039219 */ /* 0x000fe20000011607 */
[----:B------:R-:W-:Y:S01]  /*1160*/  IMAD R2, R10, R2, R5 ;  /* 0x000000020a027224 */ /* 0x000fe200078e0205 */
[----:B------:R-:W-:Y:S02]  /*1170*/  IADD3 R7, PT, PT, -R5, RZ, RZ ;  /* 0x000000ff05077210 */ /* 0x000fe40007ffe1ff */
[----:B------:R-:W-:-:S03]  /*1180*/  @!P1 SEL R3, R16, R3, !P0 ;  /* 0x0000000310039207 */ /* 0x000fc60004000000 */
[----:B------:R-:W-:Y:S02]  /*1190*/  IMAD R7, R4, R7, R14 ;  /* 0x0000000704077224 */ /* 0x000fe400078e020e */
[--C-:B------:R-:W-:Y:S02]  /*11a0*/  @!P1 IMAD.IADD R6, R6, 0x1, -R3.reuse ;  /* 0x0000000106069824 */ /* 0x100fe400078e0a03 */
[----:B------:R-:W-:Y:S01]  /*11b0*/  @!P1 IMAD R3, R2, R12, R3 ;  /* 0x0000000c02039224 */ /* 0x000fe200078e0203 */
[----:B------:R-:W-:Y:S01]  /*11c0*/  IADD3 R2, PT, PT, -R16, RZ, RZ ;  /* 0x000000ff10027210 */ /* 0x000fe20007ffe1ff */
[----:B------:R-:W-:Y:S02]  /*11d0*/  @!P1 IMAD R5, R6, R10, R16 ;  /* 0x0000000a06059224 */ /* 0x000fe400078e0210 */
[----:B------:R-:W-:Y:S02]  /*11e0*/  @!P1 IMAD.MOV.U32 R16, RZ, RZ, R3 ;  /* 0x000000ffff109224 */ /* 0x000fe400078e0003 */
[----:B------:R-:W-:-:S02]  /*11f0*/  IMAD R2, R9, R2, R15 ;  /* 0x0000000209027224 */ /* 0x000fc400078e020f */
[----:B------:R-:W-:Y:S02]  /*1200*/  IMAD R14, R5, R4, R7 ;  /* 0x00000004050e7224 */ /* 0x000fe400078e0207 */
[----:B------:R-:W-:Y:S02]  /*1210*/  IMAD R15, R16, R9, R2 ;  /* 0x00000009100f7224 */ /* 0x000fe400078e0202 */
.L_x_15:
[----:B------:R-:W1:Y:S01]  /*1220*/  LDCU UR4, c[0x0][0xb30] ;  /* 0x00016600ff0477ac */ /* 0x000e620008000800 */
[----:B------:R-:W2:Y:S08]  /*1230*/  S2UR UR37, SR_CgaCtaId ;  /* 0x00000000002579c3 */ /* 0x000eb00000008800 */
[----:B------:R-:W3:Y:S01]  /*1240*/  LDC R72, c[0x0][0xb24] ;  /* 0x0002c900ff487b82 */ /* 0x000ee20000000800 */
[----:B-1----:R-:W-:-:S09]  /*1250*/  UISETP.NE.AND UP0, UPT, UR4, 0x1, UPT ;  /* 0x000000010400788c */ /* 0x002fd2000bf05270 */
[----:B--2---:R-:W-:Y:S05]  /*1260*/  BRA.U UP0, `(.L_x_16) ;  /* 0x0000000100407547 */ /* 0x004fea000b800000 */
[----:B------:R-:W1:Y:S08]  /*1270*/  LDC.64 R4, c[0x0][0xb10] ;  /* 0x0002c400ff047b82 */ /* 0x000e700000000a00 */
[----:B------:R-:W2:Y:S08]  /*1280*/  LDC.64 R2, c[0x0][0xb18] ;  /* 0x0002c600ff027b82 */ /* 0x000eb00000000a00 */
[----:B------:R-:W4:Y:S08]  /*1290*/  LDC R6, c[0x0][0xb20] ;  /* 0x0002c800ff067b82 */ /* 0x000f300000000800 */
[----:B------:R-:W3:Y:S01]  /*12a0*/  LDC R7, c[0x0][0xb0c] ;  /* 0x0002c300ff077b82 */ /* 0x000ee20000000800 */
[----:B-1----:R-:W-:-:S05]  /*12b0*/  IMAD.HI.U32 R4, R15, R4, RZ ;  /* 0x000000040f047227 */ /* 0x002fca00078e00ff */
[----:B------:R-:W-:Y:S01]  /*12c0*/  SHF.R.U32.HI R4, RZ, R5, R4 ;  /* 0x00000005ff047219 */ /* 0x000fe20000011604 */
[----:B--2---:R-:W-:Y:S01]  /*12d0*/  IMAD.HI.U32 R3, R14, R3, RZ ;  /* 0x000000030e037227 */ /* 0x004fe200078e00ff */
[----:B------:R-:W-:-:S04]  /*12e0*/  ISETP.NE.AND P0, PT, R2, 0x1, PT ;  /* 0x000000010200780c */ /* 0x000fc80003f05270 */
[----:B----4-:R-:W-:-:S04]  /*12f0*/  SHF.R.U32.HI R3, RZ, R6, R3 ;  /* 0x00000006ff037219 */ /* 0x010fc80000011603 */
[----:B------:R-:W-:Y:S02]  /*1300*/  SEL R3, R14, R3, !P0 ;  /* 0x000000030e037207 */ /* 0x000fe40004000000 */
[----:B---3--:R-:W-:-:S04]  /*1310*/  ISETP.NE.AND P1, PT, R7, 0x1, PT ;  /* 0x000000010700780c */ /* 0x008fc80003f25270 */
[----:B------:R-:W-:-:S05]  /*1320*/  SEL R4, R15, R4, !P1 ;  /* 0x000000040f047207 */ /* 0x000fca0004800000 */
[----:B------:R-:W-:Y:S02]  /*1330*/  IMAD.IADD R5, R3, 0x1, -R4 ;  /* 0x0000000103057824 */ /* 0x000fe400078e0a04 */
[----:B------:R-:W-:Y:S02]  /*1340*/  IMAD.IADD R3, R4, 0x1, -R3 ;  /* 0x0000000104037824 */ /* 0x000fe400078e0a03 */
[----:B------:R-:W-:Y:S02]  /*1350*/  IMAD R15, R5, R7, R15 ;  /* 0x00000007050f7224 */ /* 0x000fe400078e020f */
[----:B------:R-:W-:-:S07]  /*1360*/  IMAD R14, R3, R2, R14 ;  /* 0x00000002030e7224 */ /* 0x000fce00078e020e */
.L_x_16:
[----:B------:R-:W-:Y:S01]  /*1370*/  BAR.SYNC.DEFER_BLOCKING 0x0 ;  /* 0x0000000000007b1d */ /* 0x000fe20000010000 */
[----:B------:R-:W-:Y:S01]  /*1380*/  UISETP.NE.AND UP0, UPT, UR8, 0x2, UPT ;  /* 0x000000020800788c */ /* 0x000fe2000bf05270 */
[----:B------:R-:W-:Y:S02]  /*1390*/  ISETP.NE.OR P5, PT, R0, 0x2, !P5 ;  /* 0x000000020000780c */ /* 0x000fe40006fa5670 */
[----:B------:R-:W-:-:S06]  /*13a0*/  LOP3.LUT R2, R187, 0x1f, RZ, 0xc0, !PT ;  /* 0x0000001fbb027812 */ /* 0x000fcc00078ec0ff */
[----:B------:R-:W-:Y:S05]  /*13b0*/  BRA.U UP0, `(.L_x_17) ;  /* 0x0000001100c87547 */ /* 0x000fea000b800000 */
[----:B------:R-:W1:Y:S01]  /*13c0*/  LDCU UR13, c[0x0][0x38c] ;  /* 0x00007180ff0d77ac */ /* 0x000e620008000800 */
[----:B------:R-:W2:Y:S01]  /*13d0*/  LDC R8, c[0x0][0x370] ;  /* 0x0000dc00ff087b82 */ /* 0x000ea20000000800 */
[----:B------:R-:W-:Y:S01]  /*13e0*/  PLOP3.LUT P1, PT, PT, PT, UP1, 0x80, 0x8 ;  /* 0x000000000008781c */ /* 0x000fe20003f2f018 */
[----:B------:R-:W-:Y:S01]  /*13f0*/  IMAD.MOV.U32 R17, RZ, RZ, 0x1 ;  /* 0x00000001ff117424 */ /* 0x000fe200078e00ff */
[----:B------:R-:W-:Y:S01]  /*1400*/  ISETP.EQ.OR P4, PT, R2, RZ, P5 ;  /* 0x000000ff0200720c */ /* 0x000fe20002f82670 */
[----:B------:R-:W-:Y:S01]  /*1410*/  IMAD.MOV.U32 R16, RZ, RZ, RZ ;  /* 0x000000ffff107224 */ /* 0x000fe200078e00ff */
[----:B------:R-:W-:Y:S02]  /*1420*/  PLOP3.LUT P1, PT, P1, PT, PT, 0x8, 0x80 ;  /* 0x000000000080781c */ /* 0x000fe40000f2e170 */
[----:B------:R-:W-:Y:S01]  /*1430*/  CS2R R12, SRZ ;  /* 0x00000000000c7805 */ /* 0x000fe2000001ff00 */
[----:B------:R-:W-:Y:S01]  /*1440*/  IMAD.MOV.U32 R11, RZ, RZ, 0x1 ;  /* 0x00000001ff0b7424 */ /* 0x000fe200078e00ff */
[----:B------:R-:W4:Y:S01]  /*1450*/  LDC R0, c[0x0][0x374] ;  /* 0x0000dd00ff007b82 */ /* 0x000f220000000800 */
[----:B------:R-:W2:Y:S01]  /*1460*/  LDCU.64 UR22, c[0x0][0x348] ;  /* 0x00006900ff1677ac */ /* 0x000ea20008000a00 */
[----:B------:R-:W-:Y:S01]  /*1470*/  UMOV UR6, URZ ;  /* 0x000000ff00067c82 */ /* 0x000fe20008000000 */
[----:B-1----:R-:W-:-:S04]  /*1480*/  UIADD3 UR5, UPT, UPT, UR13, 0x3f, URZ ;  /* 0x0000003f0d057890 */ /* 0x002fc8000fffe0ff */
[----:B------:R-:W-:-:S04]  /*1490*/  USHF.R.S32.HI UR4, URZ, 0x1f, UR5 ;  /* 0x0000001fff047899 */ /* 0x000fc80008011405 */
[----:B------:R-:W-:-:S04]  /*14a0*/  ULEA.HI UR4, UR4, UR5, URZ, 0x6 ;  /* 0x0000000504047291 */ /* 0x000fc8000f8f30ff */
[----:B------:R-:W-:Y:S02]  /*14b0*/  USHF.R.S32.HI UR15, URZ, 0x6, UR4 ;  /* 0x00000006ff0f7899 */ /* 0x000fe40008011404 */
[----:B------:R-:W-:Y:S02]  /*14c0*/  UIADD3 UR4, UPT, UPT, UR13, -0x1, URZ ;  /* 0xffffffff0d047890 */ /* 0x000fe4000fffe0ff */
[----:B------:R-:W-:Y:S02]  /*14d0*/  UISETP.LT.U32.AND UP0, UPT, UR15, 0x7, UPT ;  /* 0x000000070f00788c */ /* 0x000fe4000bf01070 */
[----:B------:R-:W-:Y:S02]  /*14e0*/  UISETP.GE.U32.AND UP2, UPT, UR4, -0x7f, UPT ;  /* 0xffffff810400788c */ /* 0x000fe4000bf46070 */
[----:B------:R-:W-:Y:S02]  /*14f0*/  USEL UR14, UR15, 0x7, UP0 ;  /* 0x000000070f0e7887 */ /* 0x000fe40008000000 */
[----:B------:R-:W-:-:S02]  /*1500*/  UIADD3 UR13, UPT, UPT, UR13, 0x7e, URZ ;  /* 0x0000007e0d0d7890 */ /* 0x000fc4000fffe0ff */
[----:B------:R-:W-:Y:S02]  /*1510*/  UIADD3 UR5, UPT, UPT, UR14, -0x1, URZ ;  /* 0xffffffff0e057890 */ /* 0x000fe4000fffe0ff */
[----:B------:R-:W-:-:S03]  /*1520*/  UIADD3 UR7, UPT, UPT, UR15, -UR14, URZ ;  /* 0x8000000e0f077290 */ /* 0x000fc6000fffe0ff */
[----:B------:R-:W-:-:S04]  /*1530*/  @UP2 UIADD3 UR5, UPT, UPT, UR14, URZ, URZ ;  /* 0x000000ff0e052290 */ /* 0x000fc8000fffe0ff */
[----:B--2---:R-:W-:-:S12]  /*1540*/  UIADD3 UR5, UPT, UPT, UR5, 0x1, URZ ;  /* 0x0000000105057890 */ /* 0x004fd8000fffe0ff */
.L_x_35:
[----:B------:R-:W-:Y:S01]  /*1550*/  UISETP.NE.AND UP0, UPT, UR37, URZ, UPT ;  /* 0x000000ff2500728c */ /* 0x000fe2000bf05270 */
[----:B------:R-:W1:Y:S08]  /*1560*/  S2UR UR37, SR_CgaCtaId ;  /* 0x00000000002579c3 */ /* 0x000e700000008800 */
[----:B------:R-:W-:Y:S05]  /*1570*/  BRA.U UP0, `(.L_x_18) ;  /* 0x0000000100347547 */ /* 0x000fea000b800000 */
[----:B------:R-:W2:Y:S01]  /*1580*/  S2R R2, SR_CgaCtaId ;  /* 0x0000000000027919 */ /* 0x000ea20000008800 */
[----:B------:R-:W-:-:S04]  /*1590*/  MOV R3, 0x400 ;  /* 0x0000040000037802 */ /* 0x000fc80000000f00 */
[----:B--2---:R-:W-:Y:S02]  /*15a0*/  LEA R2, R2, R3, 0x18 ;  /* 0x0000000302027211 */ /* 0x004fe400078ec0ff */
[----:B------:R-:W-:-:S03]  /*15b0*/  SHF.L.U32 R3, R11, 0x1f, RZ ;  /* 0x0000001f0b037819 */ /* 0x000fc600000006ff */
[----:B------:R-:W-:-:S04]  /*15c0*/  IMAD R2, R12, 0x8, R2 ;  /* 0x000000080c027824 */ /* 0x000fc800078e0202 */
[----:B------:R-:W2:Y:S02]  /*15d0*/  SYNCS.PHASECHK.TRANS64.TRYWAIT P0, [R2+URZ+0x110], R3 ;  /* 0x00011003020075a7 */ /* 0x000ea400080011ff */
[----:B--2---:R-:W-:Y:S05]  /*15e0*/  @!P0 BRA `(.L_x_19) ;  /* 0x0000009c00288947 */ /* 0x004fea0003800000 */
.L_x_130:
[----:B------:R-:W-:Y:S01]  /*15f0*/  VIADD R12, R12, 0x1 ;  /* 0x000000010c0c7836 */ /* 0x000fe20000000000 */
[----:B------:R2:W-:Y:S04]  /*1600*/  SYNCS.ARRIVE.TRANS64.A1T0 RZ, [R2+URZ+0x100], RZ ;  /* 0x000100ff02ff79a7 */ /* 0x0005e800081000ff */
[----:B------:R-:W-:-:S04]  /*1610*/  ISETP.NE.AND P0, PT, R12, 0x2, PT ;  /* 0x000000020c00780c */ /* 0x000fc80003f05270 */
[----:B------:R-:W-:Y:S02]  /*1620*/  SEL R12, R12, RZ, P0 ;  /* 0x000000ff0c0c7207 */ /* 0x000fe40000000000 */
[----:B--2---:R-:W-:-:S04]  /*1630*/  SEL R2, RZ, 0x1, P0 ;  /* 0x00000001ff027807 */ /* 0x004fc80000000000 */
[----:B------:R-:W-:-:S07]  /*1640*/  LOP3.LUT R11, R11, R2, RZ, 0x3c, !PT ;  /* 0x000000020b0b7212 */ /* 0x000fce00078e3cff */
.L_x_18:
[----:B------:R-:W-:Y:S01]  /*1650*/  UMOV UR4, 0x400 ;  /* 0x0000040000047882 */ /* 0x000fe20000000000 */
[----:B------:R-:W-:Y:S01]  /*1660*/  SHF.L.U32 R2, R17, 0x1f, RZ ;  /* 0x0000001f11027819 */ /* 0x000fe200000006ff */
[----:B-1----:R-:W-:Y:S01]  /*1670*/  ULEA UR4, UR37, UR4, 0x18 ;  /* 0x0000000425047291 */ /* 0x002fe2000f8ec0ff */
[----:B------:R-:W-:Y:S01]  /*1680*/  R2UR UR35, R15 ;  /* 0x000000000f2372ca */ /* 0x000fe200000e0000 */
[----:B------:R-:W-:Y:S01]  /*1690*/  UISETP.GE.U32.AND UP0, UPT, UR13, 0x7f, UPT ;  /* 0x0000007f0d00788c */ /* 0x000fe2000bf06070 */
[----:B------:R-:W-:Y:S01]  /*16a0*/  R2UR UR11, R14 ;  /* 0x000000000e0b72ca */ /* 0x000fe200000e0000 */
[----:B------:R-:W-:Y:S01]  /*16b0*/  ULEA UR8, UR6, UR4, 0x3 ;  /* 0x0000000406087291 */ /* 0x000fe2000f8e18ff */
[----:B------:R-:W-:-:S08]  /*16c0*/  UMOV UR24, URZ ;  /* 0x000000ff00187c82 */ /* 0x000fd00008000000 */
[----:B------:R1:W2:Y:S01]  /*16d0*/  SYNCS.PHASECHK.TRANS64.TRYWAIT P0, [UR8+0x38], R2 ;  /* 0x00003802ff0075a7 */ /* 0x0002a20008001108 */
[----:B------:R-:W-:Y:S02]  /*16e0*/  USHF.L.U32 UR35, UR35, 0x7, URZ ;  /* 0x0000000723237899 */ /* 0x000fe400080006ff */
[----:B------:R-:W-:Y:S01]  /*16f0*/  USHF.L.U32 UR11, UR11, 0x8, URZ ;  /* 0x000000080b0b7899 */ /* 0x000fe200080006ff */
[----:B------:R-:W-:Y:S11]  /*1700*/  BRA.U !UP0, `(.L_x_20) ;  /* 0x0000000108a87547 */ /* 0x000ff6000b800000 */
[----:B------:R-:W-:Y:S01]  /*1710*/  UMOV UR16, URZ ;  /* 0x000000ff00107c82 */ /* 0x000fe20008000000 */
[----:B------:R-:W-:-:S05]  /*1720*/  UMOV UR17, UR6 ;  /* 0x0000000600117c82 */ /* 0x000fca0008000000 */
.L_x_25:
[----:B-1----:R-:W-:Y:S01]  /*1730*/  ULEA UR33, UR17, UR4, 0x3 ;  /* 0x0000000411217291 */ /* 0x002fe2000f8e18ff */
[----:B--2---:R-:W-:Y:S01]  /*1740*/  @!P5 MOV R3, 0x6000 ;  /* 0x000060000003d802 */ /* 0x004fe20000000f00 */
[----:B--2---:R-:W-:Y:S10]  /*1750*/  @P0 BRA `(.L_x_21) ;  /* 0x00000000000c0947 */ /* 0x004ff40003800000 */
[----:B------:R-:W-:-:S04]  /*1760*/  SHF.L.U32 R4, R17, 0x1f, RZ ;  /* 0x0000001f11047819 */ /* 0x000fc800000006ff */
[----:B------:R-:W2:Y:S02]  /*1770*/  SYNCS.PHASECHK.TRANS64.TRYWAIT P0, [UR33+0x38], R4 ;  /* 0x00003804ff0075a7 */ /* 0x000ea40008001121 */
[----:B--2---:R-:W-:Y:S05]  /*1780*/  @!P0 BRA `(.L_x_22) ;  /* 0x0000009800d48947 */ /* 0x004fea0003800000 */
.L_x_21:
[----:B------:R2:W-:Y:S01]  /*1790*/  @!P5 SYNCS.ARRIVE.TRANS64 RZ, [UR33], R3 ;  /* 0x00000003ffffd9a7 */ /* 0x0005e20008000021 */
[----:B------:R-:W-:Y:S04]  /*17a0*/  BSSY.RECONVERGENT B0, `(.L_x_23) ;  /* 0x0000003000007945 */ /* 0x000fe80003800200 */
[----:B------:R-:W-:Y:S05]  /*17b0*/  @P4 BRA `(.L_x_24) ;  /* 0x0000000000044947 */ /* 0x000fea0003800000 */
[----:B------:R-:W-:Y:S05]  /*17c0*/  BPT.TRAP 0x1 ;  /* 0x000000040000795c */ /* 0x000fea0000300000 */
.L_x_24:
[----:B------:R-:W-:Y:S05]  /*17d0*/  BSYNC.RECONVERGENT B0 ;  /* 0x0000000000007941 */ /* 0x000fea0003800200 */
.L_x_23:
[----:B------:R-:W-:Y:S02]  /*17e0*/  UIADD3 UR6, UPT, UPT, UR17, 0x1, URZ ;  /* 0x0000000111067890 */ /* 0x000fe4000fffe0ff */
[----:B------:R-:W-:Y:S02]  /*17f0*/  ULEA UR32, UR17, UR4, 0xd ;  /* 0x0000000411207291 */ /* 0x000fe4000f8e68ff */
[----:B------:R-:W-:Y:S02]  /*1800*/  UISETP.NE.AND UP0, UPT, UR6, 0x7, UPT ;  /* 0x000000070600788c */ /* 0x000fe4000bf05270 */
[----:B------:R-:W-:Y:S02]  /*1810*/  UIADD3 UR26, UP1, UPT, UR22, 0x80, URZ ;  /* 0x00000080161a7890 */ /* 0x000fe4000ff3e0ff */
[----:B------:R-:W-:Y:S02]  /*1820*/  USEL UR9, URZ, 0x1, UP0 ;  /* 0x00000001ff097887 */ /* 0x000fe40008000000 */
[----:B------:R-:W-:-:S02]  /*1830*/  USEL UR6, UR6, URZ, UP0 ;  /* 0x000000ff06067287 */ /* 0x000fc40008000000 */
[----:B------:R-:W-:Y:S02]  /*1840*/  UIADD3 UR20, UP0, UPT, UR22, 0x180, URZ ;  /* 0x0000018016147890 */ /* 0x000fe4000ff1e0ff */
[----:B------:R-:W-:Y:S01]  /*1850*/  ULEA UR8, UR6, UR4, 0x3 ;  /* 0x0000000406087291 */ /* 0x000fe2000f8e18ff */
[----:B------:R-:W-:Y:S01]  /*1860*/  LOP3.LUT R17, R17, UR9, RZ, 0x3c, !PT ;  /* 0x0000000911117c12 */ /* 0x000fe2000f8e3cff */
[----:B------:R-:W-:Y:S02]  /*1870*/  USHF.L.U32 UR34, UR16, 0x6, URZ ;  /* 0x0000000610227899 */ /* 0x000fe400080006ff */
[----:B------:R-:W-:Y:S01]  /*1880*/  UIADD3.X UR27, UPT, UPT, URZ, UR23, URZ, UP1, !UPT ;  /* 0x00000017ff1b7290 */ /* 0x000fe20008ffe4ff */
[----:B-1----:R-:W-:Y:S01]  /*1890*/  SHF.L.U32 R2, R17, 0x1f, RZ ;  /* 0x0000001f11027819 */ /* 0x002fe200000006ff */
[----:B------:R-:W-:Y:S02]  /*18a0*/  UIADD3 UR32, UPT, UPT, UR32, 0xc400, URZ ;  /* 0x0000c40020207890 */ /* 0x000fe4000fffe0ff */
[----:B------:R-:W-:Y:S01]  /*18b0*/  UIADD3.X UR21, UPT, UPT, URZ, UR23, URZ, UP0, !UPT ;  /* 0x00000017ff157290 */ /* 0x000fe200087fe4ff */
[----:B------:R1:W1:Y:S01]  /*18c0*/  SYNCS.PHASECHK.TRANS64.TRYWAIT P0, [UR8+0x38], R2 ;  /* 0x00003802ff0075a7 */ /* 0x0002620008001108 */
[----:B------:R-:W-:Y:S01]  /*18d0*/  ULEA UR8, UR17, UR4, 0xe ;  /* 0x0000000411087291 */ /* 0x000fe2000f8e70ff */
[----:B------:R-:W-:Y:S01]  /*18e0*/  UMOV UR18, 0x0 ;  /* 0x0000000000127882 */ /* 0x000fe20000000000 */
[----:B------:R-:W-:-:S02]  /*18f0*/  UMOV UR19, 0x10000000 ;  /* 0x1000000000137882 */ /* 0x000fc40000000000 */
[----:B------:R-:W-:Y:S01]  /*1900*/  UIADD3 UR8, UPT, UPT, UR8, 0x1a400, URZ ;  /* 0x0001a40008087890 */ /* 0x000fe2000fffe0ff */
[----:B------:R1:W-:Y:S01]  /*1910*/  UTMALDG.3D [UR32], [UR26], desc[UR18] ;  /* 0x000012201a0075b4 */ /* 0x0003e20008011000 */
[----:B------:R-:W-:Y:S01]  /*1920*/  UMOV UR12, UR36 ;  /* 0x00000024000c7c82 */ /* 0x000fe20008000000 */
[----:B------:R-:W-:Y:S01]  /*1930*/  UMOV UR9, UR33 ;  /* 0x0000002100097c82 */ /* 0x000fe20008000000 */
[----:B------:R-:W-:Y:S01]  /*1940*/  UMOV UR10, UR34 ;  /* 0x00000022000a7c82 */ /* 0x000fe20008000000 */
[----:B------:R-:W-:Y:S01]  /*1950*/  UIADD3 UR16, UPT, UPT, UR16, 0x1, URZ ;  /* 0x0000000110107890 */ /* 0x000fe2000fffe0ff */
[----:B------:R-:W-:Y:S01]  /*1960*/  UMOV UR24, UR5 ;  /* 0x0000000500187c82 */ /* 0x000fe20008000000 */
[----:B------:R-:W-:Y:S02]  /*1970*/  UMOV UR17, UR6 ;  /* 0x0000000600117c82 */ /* 0x000fe40008000000 */
[----:B------:R1:W-:Y:S01]  /*1980*/  UTMALDG.3D [UR8], [UR20], desc[UR18] ;  /* 0x00001208140075b4 */ /* 0x0003e20008011000 */
[----:B------:R-:W-:-:S09]  /*1990*/  UISETP.NE.AND UP0, UPT, UR16, UR5, UPT ;  /* 0x000000051000728c */ /* 0x000fd2000bf05270 */
[----:B------:R-:W-:Y:S05]  /*19a0*/  BRA.U UP0, `(.L_x_25) ;  /* 0xfffffffd00607547 */ /* 0x000fea000b83ffff */
.L_x_20:
[----:B-1----:R-:W-:Y:S01]  /*19b0*/  ULEA UR8, UR6, UR4, 0x3 ;  /* 0x0000000406087291 */ /* 0x002fe2000f8e18ff */
[----:B------:R-:W-:Y:S01]  /*19c0*/  SHF.L.U32 R2, R17, 0x1f, RZ ;  /* 0x0000001f11027819 */ /* 0x000fe200000006ff */
[----:B------:R-:W-:Y:S01]  /*19d0*/  @!P1 SYNCS.ARRIVE.TRANS64.A1T0 RZ, [UR4+0xb8], RZ ;  /* 0x0000b8ffffff99a7 */ /* 0x000fe20008100004 */
[----:B------:R-:W-:-:S06]  /*19e0*/  UISETP.GT.AND UP0, UPT, UR15, UR14, UPT ;  /* 0x0000000e0f00728c */ /* 0x000fcc000bf04270 */
[----:B--2---:R1:W2:Y:S03]  /*19f0*/  SYNCS.PHASECHK.TRANS64.TRYWAIT P0, [UR8+0x38], R2 ;  /* 0x00003802ff0075a7 */ /* 0x0042a60008001108 */
[----:B------:R-:W-:Y:S05]  /*1a00*/  BRA.U !UP0, `(.L_x_26) ;  /* 0x0000000108ac7547 */ /* 0x000fea000b800000 */
[----:B------:R-:W-:Y:S01]  /*1a10*/  UIADD3 UR21, UPT, UPT, UR7, UR24, URZ ;  /* 0x0000001807157290 */ /* 0x000fe2000fffe0ff */
[----:B------:R-:W-:-:S11]  /*1a20*/  UMOV UR25, UR6 ;  /* 0x0000000600197c82 */ /* 0x000fd60008000000 */
.L_x_31:
[----:B-1----:R-:W-:Y:S01]  /*1a30*/  ULEA UR17, UR25, UR4, 0x3 ;  /* 0x0000000419117291 */ /* 0x002fe2000f8e18ff */
[----:B--2---:R-:W-:Y:S01]  /*1a40*/  @!P5 MOV R3, 0x6000 ;  /* 0x000060000003d802 */ /* 0x004fe20000000f00 */
[----:B--2---:R-:W-:Y:S10]  /*1a50*/  @P0 BRA `(.L_x_27) ;  /* 0x00000000000c0947 */ /* 0x004ff40003800000 */
[----:B------:R-:W-:-:S04]  /*1a60*/  SHF.L.U32 R4, R17, 0x1f, RZ ;  /* 0x0000001f11047819 */ /* 0x000fc800000006ff */
[----:B------:R-:W2:Y:S02]  /*1a70*/  SYNCS.PHASECHK.TRANS64.TRYWAIT P0, [UR17+0x38], R4 ;  /* 0x00003804ff0075a7 */ /* 0x000ea40008001111 */
[----:B--2---:R-:W-:Y:S05]  /*1a80*/  @!P0 BRA `(.L_x_28) ;  /* 0x00000098002c8947 */ /* 0x004fea0003800000 */
.L_x_27:
[----:B------:R2:W-:Y:S01]  /*1a90*/  @!P5 SYNCS.ARRIVE.TRANS64 RZ, [UR17], R3 ;  /* 0x00000003ffffd9a7 */ /* 0x0005e20008000011 */
[----:B------:R-:W-:Y:S04]  /*1aa0*/  BSSY.RECONVERGENT B0, `(.L_x_29) ;  /* 0x0000003000007945 */ /* 0x000fe80003800200 */
[----:B------:R-:W-:Y:S05]  /*1ab0*/  @P4 BRA `(.L_x_30) ;  /* 0x0000000000044947 */ /* 0x000fea0003800000 */
[----:B------:R-:W-:Y:S05]  /*1ac0*/  BPT.TRAP 0x1 ;  /* 0x000000040000795c */ /* 0x000fea0000300000 */
.L_x_30:
[----:B------:R-:W-:Y:S05]  /*1ad0*/  BSYNC.RECONVERGENT B0 ;  /* 0x0000000000007941 */ /* 0x000fea0003800200 */
.L_x_29:
        /* <DEDUP_REMOVED lines=10> */
[----:B------:R-:W-:Y:S01]  /*1b80*/  UIADD3 UR16, UPT, UPT, UR16, 0xc400, URZ ;  /* 0x0000c40010107890 */ /* 0x000fe2000fffe0ff */
[----:B-1----:R-:W-:Y:S01]  /*1b90*/  SHF.L.U32 R2, R17, 0x1f, RZ ;  /* 0x0000001f11027819 */ /* 0x002fe200000006ff */
[----:B------:R-:W-:Y:S02]  /*1ba0*/  UIADD3.X UR31, UPT, UPT, URZ, UR23, URZ, UP1, !UPT ;  /* 0x00000017ff1f7290 */ /* 0x000fe40008ffe4ff */
[----:B------:R-:W-:Y:S01]  /*1bb0*/  UIADD3.X UR29, UPT, UPT, URZ, UR23, URZ, UP0, !UPT ;  /* 0x00000017ff1d7290 */ /* 0x000fe200087fe4ff */
[----:B------:R1:W1:Y:S01]  /*1bc0*/  SYNCS.PHASECHK.TRANS64.TRYWAIT P0, [UR8+0x38], R2 ;  /* 0x00003802ff0075a7 */ /* 0x0002620008001108 */
[----:B------:R-:W-:Y:S01]  /*1bd0*/  ULEA UR8, UR25, UR4, 0xe ;  /* 0x0000000419087291 */ /* 0x000fe2000f8e70ff */
[----:B------:R-:W-:Y:S01]  /*1be0*/  UMOV UR26, 0x0 ;  /* 0x00000000001a7882 */ /* 0x000fe20000000000 */
[----:B------:R-:W-:-:S02]  /*1bf0*/  UMOV UR27, 0x10000000 ;  /* 0x10000000001b7882 */ /* 0x000fc40000000000 */
[----:B------:R-:W-:Y:S01]  /*1c00*/  UIADD3 UR8, UPT, UPT, UR8, 0x1a400, URZ ;  /* 0x0001a40008087890 */ /* 0x000fe2000fffe0ff */
[----:B------:R-:W-:Y:S01]  /*1c10*/  UMOV UR19, UR35 ;  /* 0x0000002300137c82 */ /* 0x000fe20008000000 */
[----:B------:R-:W-:Y:S01]  /*1c20*/  UMOV UR20, UR36 ;  /* 0x0000002400147c82 */ /* 0x000fe20008000000 */
[----:B------:R-:W-:Y:S01]  /*1c30*/  UMOV UR12, UR36 ;  /* 0x00000024000c7c82 */ /* 0x000fe20008000000 */
[----:B------:R-:W-:Y:S01]  /*1c40*/  UMOV UR9, UR17 ;  /* 0x0000001100097c82 */ /* 0x000fe20008000000 */
[----:B------:R-:W-:Y:S01]  /*1c50*/  UMOV UR10, UR18 ;  /* 0x00000012000a7c82 */ /* 0x000fe20008000000 */
[----:B------:R1:W-:Y:S01]  /*1c60*/  UTMALDG.3D [UR16], [UR30], desc[UR26] ;  /* 0x00001a101e0075b4 */ /* 0x0003e20008011000 */
[----:B------:R-:W-:Y:S01]  /*1c70*/  UIADD3 UR24, UPT, UPT, UR24, 0x1, URZ ;  /* 0x0000000118187890 */ /* 0x000fe2000fffe0ff */
[----:B------:R-:W-:-:S03]  /*1c80*/  UMOV UR25, UR6 ;  /* 0x0000000600197c82 */ /* 0x000fc60008000000 */
[----:B------:R-:W-:Y:S01]  /*1c90*/  UISETP.NE.AND UP0, UPT, UR24, UR21, UPT ;  /* 0x000000151800728c */ /* 0x000fe2000bf05270 */
[----:B------:R1:W-:Y:S08]  /*1ca0*/  UTMALDG.3D [UR8], [UR28], desc[UR26] ;  /* 0x00001a081c0075b4 */ /* 0x0003f00008011000 */
[----:B------:R-:W-:Y:S05]  /*1cb0*/  BRA.U UP0, `(.L_x_31) ;  /* 0xfffffffd005c7547 */ /* 0x000fea000b83ffff */
.L_x_26:
[C---:B-1----:R-:W-:Y:S01]  /*1cc0*/  LEA R2, R16.reuse, UR4, 0x3 ;  /* 0x0000000410027c11 */ /* 0x042fe2000f8e18ff */
[----:B------:R-:W-:Y:S01]  /*1cd0*/  NOP ;  /* 0x0000000000007918 */ /* 0x000fe20000000000 */
[----:B--2---:R-:W-:Y:S02]  /*1ce0*/  SHF.L.U32 R3, R13, 0x1f, RZ ;  /* 0x0000001f0d037819 */ /* 0x004fe400000006ff */
[----:B------:R-:W-:Y:S02]  /*1cf0*/  LEA R4, R16, UR4, 0x4 ;  /* 0x0000000410047c11 */ /* 0x000fe4000f8e20ff */
[----:B------:R-:W1:Y:S02]  /*1d00*/  SYNCS.PHASECHK.TRANS64.TRYWAIT P0, [R2+URZ+0xc0], R3 ;  /* 0x0000c003020075a7 */ /* 0x000e6400080011ff */
[----:B-1----:R-:W-:Y:S05]  /*1d10*/  @!P0 BRA `(.L_x_32) ;  /* 0x0000009400a08947 */ /* 0x002fea0003800000 */
.L_x_133:
[----:B------:R-:W2:Y:S01]  /*1d20*/  LDS.128 R4, [R4+0x130] ;  /* 0x0001300004047984 */ /* 0x000ea20000000c00 */
[----:B---3--:R-:W-:Y:S01]  /*1d30*/  ISETP.GE.AND P0, PT, R72, 0x1, PT ;  /* 0x000000014800780c */ /* 0x008fe20003f06270 */
[----:B-1----:R-:W-:Y:S01]  /*1d40*/  VIADD R2, R2, 0xd0 ;  /* 0x000000d002027836 */ /* 0x002fe20000000000 */
[----:B------:R-:W-:Y:S01]  /*1d50*/  @!PT LDS RZ, [RZ] ;  /* 0x00000000fffff984 */ /* 0x000fe20000000800 */
[----:B------:R-:W-:Y:S01]  /*1d60*/  @!PT LDS RZ, [RZ] ;  /* 0x00000000fffff984 */ /* 0x000fe20000000800 */
[----:B------:R-:W-:Y:S01]  /*1d70*/  @!PT LDS RZ, [RZ] ;  /* 0x00000000fffff984 */ /* 0x000fe20000000800 */
[----:B------:R-:W-:Y:S01]  /*1d80*/  @!PT LDS RZ, [RZ] ;  /* 0x00000000fffff984 */ /* 0x000fe20000000800 */
[----:B------:R1:W-:Y:S06]  /*1d90*/  MEMBAR.ALL.CTA ;  /* 0x0000000000007992 */ /* 0x0003ec0000008000 */
[----:B-1----:R-:W1:Y:S01]  /*1da0*/  FENCE.VIEW.ASYNC.S ;  /* 0x00000000000073c6 */ /* 0x002e620000000000 */
[----:B------:R-:W-:-:S04]  /*1db0*/  PRMT R2, RZ, 0x654, R2 ;  /* 0x00000654ff027816 */ /* 0x000fc80000000002 */
[----:B-1----:R1:W-:Y:S01]  /*1dc0*/  SYNCS.ARRIVE.TRANS64.RED.A1T0 RZ, [R2+URZ], RZ ;  /* 0x000000ff02ff79a7 */ /* 0x0023e200081004ff */
[----:B--2---:R-:W-:-:S13]  /*1dd0*/  LOP3.LUT P2, RZ, R6, 0x1, RZ, 0xc0, !PT ;  /* 0x0000000106ff7812 */ /* 0x004fda000784c0ff */
[----:B------:R-:W-:Y:S01]  /*1de0*/  @P2 SHF.R.U32.HI R3, RZ, 0x10, R5 ;  /* 0x00000010ff032819 */ /* 0x000fe20000011605 */
[----:B------:R-:W-:Y:S01]  /*1df0*/  VOTEU.ANY UP0, P2 ;  /* 0x0000000000ff7886 */ /* 0x000fe20001000100 */
[----:B------:R-:W-:Y:S02]  /*1e00*/  @P2 MOV R10, R4 ;  /* 0x00000004000a2202 */ /* 0x000fe40000000f00 */
[----:B------:R-:W-:Y:S02]  /*1e10*/  @P2 R2UR.BROADCAST UR8, R3 ;  /* 0x00000000030822ca */ /* 0x000fe400008e0000 */
[----:B------:R-:W-:-:S11]  /*1e20*/  @P2 LOP3.LUT R9, R5, 0xffff, RZ, 0xc0, !PT ;  /* 0x0000ffff05092812 */ /* 0x000fd600078ec0ff */
[----:B------:R-:W-:Y:S01]  /*1e30*/  @UP0 UMOV UR36, UR8 ;  /* 0x0000000800240c82 */ /* 0x000fe20008000000 */
[----:B-1----:R-:W-:Y:S05]  /*1e40*/  @!P0 BRA `(.L_x_33) ;  /* 0x0000000000b88947 */ /* 0x002fea0003800000 */
[----:B------:R-:W4:Y:S01]  /*1e50*/  LDC.64 R4, c[0x0][0xb18] ;  /* 0x0002c600ff047b82 */ /* 0x000f220000000a00 */
[----:B------:R-:W-:-:S07]  /*1e60*/  ISETP.NE.AND P3, PT, R72, 0x1, PT ;  /* 0x000000014800780c */ /* 0x000fce0003f65270 */
[----:B------:R-:W1:Y:S08]  /*1e70*/  LDC.64 R6, c[0x0][0xb10] ;  /* 0x0002c400ff067b82 */ /* 0x000e700000000a00 */
[----:B------:R-:W2:Y:S08]  /*1e80*/  LDC R14, c[0x0][0xb20] ;  /* 0x0002c800ff0e7b82 */ /* 0x000eb00000000800 */
[----:B------:R-:W3:Y:S01]  /*1e90*/  LDC R15, c[0x0][0xb0c] ;  /* 0x0002c300ff0f7b82 */ /* 0x000ee20000000800 */
[----:B----4-:R-:W-:Y:S01]  /*1ea0*/  IMAD.HI.U32 R19, R0, R5, RZ ;  /* 0x0000000500137227 */ /* 0x010fe200078e00ff */
[----:B------:R-:W-:-:S03]  /*1eb0*/  ISETP.NE.AND P0, PT, R4, 0x1, PT ;  /* 0x000000010400780c */ /* 0x000fc60003f05270 */
[----:B------:R-:W-:-:S03]  /*1ec0*/  IMAD.HI.U32 R5, R9, R5, RZ ;  /* 0x0000000509057227 */ /* 0x000fc600078e00ff */
[----:B------:R-:W4:Y:S01]  /*1ed0*/  LDC.64 R2, c[0x0][0xb28] ;  /* 0x0002ca00ff027b82 */ /* 0x000f220000000a00 */
[----:B-1----:R-:W-:-:S04]  /*1ee0*/  IMAD.HI.U32 R20, R8, R6, RZ ;  /* 0x0000000608147227 */ /* 0x002fc800078e00ff */
[----:B------:R-:W-:Y:S01]  /*1ef0*/  IMAD.HI.U32 R21, R10, R6, RZ ;  /* 0x000000060a157227 */ /* 0x000fe200078e00ff */
[----:B------:R-:W-:Y:S02]  /*1f00*/  SHF.R.U32.HI R20, RZ, R7, R20 ;  /* 0x00000007ff147219 */ /* 0x000fe40000011614 */
[-C--:B--2---:R-:W-:Y:S02]  /*1f10*/  SHF.R.U32.HI R19, RZ, R14.reuse, R19 ;  /* 0x0000000eff137219 */ /* 0x084fe40000011613 */
[----:B------:R-:W-:Y:S02]  /*1f20*/  SHF.R.U32.HI R5, RZ, R14, R5 ;  /* 0x0000000eff057219 */ /* 0x000fe40000011605 */
[----:B------:R-:W-:Y:S02]  /*1f30*/  SEL R19, R0, R19, !P0 ;  /* 0x0000001300137207 */ /* 0x000fe40004000000 */
[----:B------:R-:W-:Y:S02]  /*1f40*/  SHF.R.U32.HI R21, RZ, R7, R21 ;  /* 0x00000007ff157219 */ /* 0x000fe40000011615 */
[----:B---3--:R-:W-:-:S02]  /*1f50*/  ISETP.NE.AND P1, PT, R15, 0x1, PT ;  /* 0x000000010f00780c */ /* 0x008fc40003f25270 */
[----:B------:R-:W-:Y:S02]  /*1f60*/  SEL R5, R9, R5, !P0 ;  /* 0x0000000509057207 */ /* 0x000fe40004000000 */
[----:B------:R-:W-:Y:S02]  /*1f70*/  SEL R20, R8, R20, !P1 ;  /* 0x0000001408147207 */ /* 0x000fe40004800000 */
[----:B------:R-:W-:Y:S01]  /*1f80*/  SEL R21, R10, R21, !P1 ;  /* 0x000000150a157207 */ /* 0x000fe20004800000 */
[----:B----4-:R-:W-:-:S04]  /*1f90*/  IMAD.HI.U32 R18, R19, R2, RZ ;  /* 0x0000000213127227 */ /* 0x010fc800078e00ff */
        /* <DEDUP_REMOVED lines=10> */
[----:B------:R-:W-:-:S04]  /*2040*/  @!P0 IMAD.HI.U32 R7, R21, R2, RZ ;  /* 0x0000000215078227 */ /* 0x000fc800078e00ff */
[----:B------:R-:W-:Y:S01]  /*2050*/  IMAD.MOV R2, RZ, RZ, -R6 ;  /* 0x000000ffff027224 */ /* 0x000fe200078e0a06 */
[----:B------:R-:W-:Y:S02]  /*2060*/  @!P0 SHF.R.U32.HI R3, RZ, R3, R7 ;  /* 0x00000003ff038219 */ /* 0x000fe40000011607 */
[----:B------:R-:W-:Y:S01]  /*2070*/  IADD3 R7, PT, PT, -R5, RZ, RZ ;  /* 0x000000ff05077210 */ /* 0x000fe20007ffe1ff */
[----:B------:R-:W-:Y:S01]  /*2080*/  IMAD R2, R72, R2, R5 ;  /* 0x0000000248027224 */ /* 0x000fe200078e0205 */
        /* <DEDUP_REMOVED lines=10> */
.L_x_33:
[----:B------:R-:W1:Y:S02]  /*2130*/  LDCU UR8, c[0x0][0xb30] ;  /* 0x00016600ff0877ac */ /* 0x000e640008000800 */
[----:B-1----:R-:W-:-:S09]  /*2140*/  UISETP.NE.AND UP0, UPT, UR8, 0x1, UPT ;  /* 0x000000010800788c */ /* 0x002fd2000bf05270 */
[----:B------:R-:W-:Y:S05]  /*2150*/  BRA.U UP0, `(.L_x_34) ;  /* 0x0000000100407547 */ /* 0x000fea000b800000 */
[----:B------:R-:W1:Y:S08]  /*2160*/  LDC.64 R4, c[0x0][0xb10] ;  /* 0x0002c400ff047b82 */ /* 0x000e700000000a00 */
[----:B------:R-:W2:Y:S08]  /*2170*/  LDC.64 R2, c[0x0][0xb18] ;  /* 0x0002c600ff027b82 */ /* 0x000eb00000000a00 */
[----:B------:R-:W3:Y:S08]  /*2180*/  LDC R6, c[0x0][0xb20] ;  /* 0x0002c800ff067b82 */ /* 0x000ef00000000800 */
[----:B------:R-:W4:Y:S01]  /*2190*/  LDC R7, c[0x0][0xb0c] ;  /* 0x0002c300ff077b82 */ /* 0x000f220000000800 */
[----:B-1----:R-:W-:-:S05]  /*21a0*/  IMAD.HI.U32 R4, R10, R4, RZ ;  /* 0x000000040a047227 */ /* 0x002fca00078e00ff */
[----:B------:R-:W-:Y:S01]  /*21b0*/  SHF.R.U32.HI R4, RZ, R5, R4 ;  /* 0x00000005ff047219 */ /* 0x000fe20000011604 */
[----:B--2---:R-:W-:Y:S01]  /*21c0*/  IMAD.HI.U32 R3, R9, R3, RZ ;  /* 0x0000000309037227 */ /* 0x004fe200078e00ff */
[----:B------:R-:W-:-:S04]  /*21d0*/  ISETP.NE.AND P0, PT, R2, 0x1, PT ;  /* 0x000000010200780c */ /* 0x000fc80003f05270 */
[----:B---3--:R-:W-:-:S04]  /*21e0*/  SHF.R.U32.HI R3, RZ, R6, R3 ;  /* 0x00000006ff037219 */ /* 0x008fc80000011603 */
[----:B------:R-:W-:Y:S02]  /*21f0*/  SEL R3, R9, R3, !P0 ;  /* 0x0000000309037207 */ /* 0x000fe40004000000 */
[----:B----4-:R-:W-:-:S04]  /*2200*/  ISETP.NE.AND P1, PT, R7, 0x1, PT ;  /* 0x000000010700780c */ /* 0x010fc80003f25270 */
[----:B------:R-:W-:-:S05]  /*2210*/  SEL R4, R10, R4, !P1 ;  /* 0x000000040a047207 */ /* 0x000fca0004800000 */
[----:B------:R-:W-:Y:S02]  /*2220*/  IMAD.IADD R5, R3, 0x1, -R4 ;  /* 0x0000000103057824 */ /* 0x000fe400078e0a04 */
[----:B------:R-:W-:Y:S02]  /*2230*/  IMAD.IADD R3, R4, 0x1, -R3 ;  /* 0x0000000104037824 */ /* 0x000fe400078e0a03 */
[----:B------:R-:W-:Y:S02]  /*2240*/  IMAD R10, R5, R7, R10 ;  /* 0x00000007050a7224 */ /* 0x000fe400078e020a */
[----:B------:R-:W-:-:S07]  /*2250*/  IMAD R9, R3, R2, R9 ;  /* 0x0000000203097224 */ /* 0x000fce00078e0209 */
.L_x_34:
[----:B------:R-:W-:Y:S01]  /*2260*/  VIADD R16, R16, 0x1 ;  /* 0x0000000110107836 */ /* 0x000fe20000000000 */
[----:B------:R-:W-:Y:S01]  /*2270*/  PLOP3.LUT P1, PT, PT, PT, PT, 0x80, 0x8 ;  /* 0x000000000008781c */ /* 0x000fe20003f2f070 */
[----:B------:R-:W-:Y:S02]  /*2280*/  IMAD.IADD R15, R10, 0x1, R169 ;  /* 0x000000010a0f7824 */ /* 0x000fe400078e02a9 */
[----:B------:R-:W-:Y:S01]  /*2290*/  IMAD.IADD R14, R9, 0x1, R168 ;  /* 0x00000001090e7824 */ /* 0x000fe200078e02a8 */
[----:B------:R-:W-:-:S04]  /*22a0*/  ISETP.NE.AND P0, PT, R16, 0x2, PT ;  /* 0x000000021000780c */ /* 0x000fc80003f05270 */
[----:B------:R-:W-:Y:S02]  /*22b0*/  SEL R2, RZ, 0x1, P0 ;  /* 0x00000001ff027807 */ /* 0x000fe40000000000 */
[----:B------:R-:W-:Y:S02]  /*22c0*/  SEL R16, R16, RZ, P0 ;  /* 0x000000ff10107207 */ /* 0x000fe40000000000 */
[----:B------:R-:W-:Y:S01]  /*22d0*/  LOP3.LUT R13, R13, R2, RZ, 0x3c, !PT ;  /* 0x000000020d0d7212 */ /* 0x000fe200078e3cff */
[----:B------:R-:W-:Y:S06]  /*22e0*/  @P2 BRA `(.L_x_35) ;  /* 0xfffffff000982947 */ /* 0x000fec000383ffff */
[----:B------:R-:W-:Y:S01]  /*22f0*/  UIADD3 UR4, UPT, UPT, UR4, 0x38, URZ ;  /* 0x0000003804047890 */ /* 0x000fe2000fffe0ff */
[----:B------:R-:W-:-:S03]  /*2300*/  SHF.L.U32 R2, R17, 0x1f, RZ ;  /* 0x0000001f11027819 */ /* 0x000fc600000006ff */
[----:B------:R-:W-:-:S09]  /*2310*/  ULEA UR5, UR6, UR4, 0x3 ;  /* 0x0000000406057291 */ /* 0x000fd2000f8e18ff */
[----:B------:R-:W1:Y:S02]  /*2320*/  SYNCS.PHASECHK.TRANS64.TRYWAIT P0, [UR5], R2 ;  /* 0x00000002ff0075a7 */ /* 0x000e640008001105 */
[----:B-1----:R-:W-:Y:S05]  /*2330*/  @!P0 BRA `(.L_x_36) ;  /* 0x00000090002c8947 */ /* 0x002fea0003800000 */
.L_x_135:
[----:B------:R-:W-:-:S04]  /*2340*/  UIADD3 UR6, UPT, UPT, UR6, 0x1, URZ ;  /* 0x0000000106067890 */ /* 0x000fc8000fffe0ff */
[----:B------:R-:W-:-:S04]  /*2350*/  UISETP.NE.AND UP0, UPT, UR6, 0x7, UPT ;  /* 0x000000070600788c */ /* 0x000fc8000bf05270 */
[----:B------:R-:W-:Y:S02]  /*2360*/  USEL UR7, URZ, 0x1, UP0 ;  /* 0x00000001ff077887 */ /* 0x000fe40008000000 */
[----:B------:R-:W-:-:S04]  /*2370*/  USEL UR6, UR6, URZ, UP0 ;  /* 0x000000ff06067287 */ /* 0x000fc80008000000 */
[----:B------:R-:W-:Y:S01]  /*2380*/  ULEA UR5, UR6, UR4, 0x3 ;  /* 0x0000000406057291 */ /* 0x000fe2000f8e18ff */
[----:B-1----:R-:W-:-:S04]  /*2390*/  LOP3.LUT R2, R17, UR7, RZ, 0x3c, !PT ;  /* 0x0000000711027c12 */ /* 0x002fc8000f8e3cff */
[----:B------:R-:W-:-:S04]  /*23a0*/  SHF.L.U32 R3, R2, 0x1f, RZ ;  /* 0x0000001f02037819 */ /* 0x000fc800000006ff */
[----:B------:R-:W1:Y:S02]  /*23b0*/  SYNCS.PHASECHK.TRANS64.TRYWAIT P0, [UR5], R3 ;  /* 0x00000003ff0075a7 */ /* 0x000e640008001105 */
[----:B-1----:R-:W-:Y:S05]  /*23c0*/  @!P0 BRA `(.L_x_37) ;  /* 0x0000009000208947 */ /* 0x002fea0003800000 */
.L_x_137:
[----:B------:R-:W-:-:S04]  /*23d0*/  UIADD3 UR6, UPT, UPT, UR6, 0x1, URZ ;  /* 0x0000000106067890 */ /* 0x000fc8000fffe0ff */
[----:B------:R-:W-:-:S04]  /*23e0*/  UISETP.NE.AND UP0, UPT, UR6, 0x7, UPT ;  /* 0x000000070600788c */ /* 0x000fc8000bf05270 */
[----:B------:R-:W-:Y:S02]  /*23f0*/  USEL UR7, URZ, 0x1, UP0 ;  /* 0x00000001ff077887 */ /* 0x000fe40008000000 */
[----:B------:R-:W-:-:S04]  /*2400*/  USEL UR6, UR6, URZ, UP0 ;  /* 0x000000ff06067287 */ /* 0x000fc80008000000 */
[----:B------:R-:W-:Y:S01]  /*2410*/  ULEA UR5, UR6, UR4, 0x3 ;  /* 0x0000000406057291 */ /* 0x000fe2000f8e18ff */
[----:B------:R-:W-:-:S04]  /*2420*/  LOP3.LUT R2, R2, UR7, RZ, 0x3c, !PT ;  /* 0x0000000702027c12 */ /* 0x000fc8000f8e3cff */
[----:B-1----:R-:W-:-:S04]  /*2430*/  SHF.L.U32 R3, R2, 0x1f, RZ ;  /* 0x0000001f02037819 */ /* 0x002fc800000006ff */
[----:B------:R-:W1:Y:S02]  /*2440*/  SYNCS.PHASECHK.TRANS64.TRYWAIT P0, [UR5], R3 ;  /* 0x00000003ff0075a7 */ /* 0x000e640008001105 */
[----:B-1----:R-:W-:Y:S05]  /*2450*/  @!P0 BRA `(.L_x_38) ;  /* 0x0000009000148947 */ /* 0x002fea0003800000 */
.L_x_139:
        /* <DEDUP_REMOVED lines=9> */
.L_x_141:
        /* <DEDUP_REMOVED lines=9> */
.L_x_143:
        /* <DEDUP_REMOVED lines=9> */
.L_x_145:
[----:B------:R-:W-:-:S04]  /*2610*/  UIADD3 UR6, UPT, UPT, UR6, 0x1, URZ ;  /* 0x0000000106067890 */ /* 0x000fc8000fffe0ff */
[----:B------:R-:W-:-:S04]  /*2620*/  UISETP.NE.AND UP0, UPT, UR6, 0x7, UPT ;  /* 0x000000070600788c */ /* 0x000fc8000bf05270 */
[----:B------:R-:W-:Y:S02]  /*2630*/  USEL UR5, URZ, 0x1, UP0 ;  /* 0x00000001ff057887 */ /* 0x000fe40008000000 */
[----:B------:R-:W-:-:S04]  /*2640*/  USEL UR6, UR6, URZ, UP0 ;  /* 0x000000ff06067287 */ /* 0x000fc80008000000 */
[----:B------:R-:W-:Y:S01]  /*2650*/  ULEA UR6, UR6, UR4, 0x3 ;  /* 0x0000000406067291 */ /* 0x000fe2000f8e18ff */
[----:B------:R-:W-:-:S04]  /*2660*/  LOP3.LUT R2, R2, UR5, RZ, 0x3c, !PT ;  /* 0x0000000502027c12 */ /* 0x000fc8000f8e3cff */
[----:B------:R-:W-:Y:S01]  /*2670*/  SHF.L.U32 R2, R2, 0x1f, RZ ;  /* 0x0000001f02027819 */ /* 0x000fe200000006ff */
[----:B-1--4-:R-:W-:-:S07]  /*2680*/  IMAD.U32 R0, RZ, RZ, UR6 ;  /* 0x00000006ff007e24 */ /* 0x012fce000f8e00ff */
.L_x_42:
[----:B-1----:R1:W2:Y:S02]  /*2690*/  SYNCS.PHASECHK.TRANS64.TRYWAIT P0, [R0+URZ], R2 ;  /* 0x00000002000075a7 */ /* 0x0022a400080011ff */
[----:B--2---:R-:W-:Y:S05]  /*26a0*/  @!P0 NANOSLEEP.SYNCS 0x989680 ;  /* 0x009896800000895d */ /* 0x004fea0003900000 */
[----:B------:R-:W2:Y:S02]  /*26b0*/  @!P0 SYNCS.PHASECHK.TRANS64 P0, [R0+URZ], R2 ;  /* 0x00000002000085a7 */ /* 0x000ea400080010ff */
[----:B--2---:R-:W-:Y:S05]  /*26c0*/  @P0 EXIT ;  /* 0x000000000000094d */ /* 0x004fea0003800000 */
[----:B------:R-:W-:Y:S05]  /*26d0*/  BRA `(.L_x_42) ;  /* 0xfffffffc00ec7947 */ /* 0x000fea000383ffff */
.L_x_17:
[----:B------:R-:W-:-:S04]  /*26e0*/  UISETP.NE.AND UP0, UPT, UR37, URZ, UPT ;  /* 0x000000ff2500728c */ /* 0x000fc8000bf05270 */
[----:B------:R-:W-:-:S09]  /*26f0*/  UISETP.NE.OR UP0, UPT, UR8, 0x1, UP0 ;  /* 0x000000010800788c */ /* 0x000fd20008705670 */
[----:B------:R-:W-:Y:S05]  /*2700*/  BRA.U UP0, `(.L_x_43) ;  /* 0x0000000500487547 */ /* 0x000fea000b800000 */
[----:B------:R-:W-:Y:S01]  /*2710*/  ISETP.NE.AND P2, PT, R2, RZ, PT ;  /* 0x000000ff0200720c */ /* 0x000fe20003f45270 */
[----:B------:R-:W-:Y:S01]  /*2720*/  IMAD.MOV.U32 R12, RZ, RZ, 0x1 ;  /* 0x00000001ff0c7424 */ /* 0x000fe200078e00ff */
[----:B------:R-:W-:Y:S02]  /*2730*/  CS2R R10, SRZ ;  /* 0x00000000000a7805 */ /* 0x000fe4000001ff00 */
[----:B------:R-:W-:Y:S01]  /*2740*/  CS2R R8, SRZ ;  /* 0x0000000000087805 */ /* 0x000fe2000001ff00 */
[----:B------:R-:W-:Y:S01]  /*2750*/  UMOV UR4, 0x400 ;  /* 0x0000040000047882 */ /* 0x000fe20000000000 */
[----:B------:R-:W-:Y:S01]  /*2760*/  UMOV UR6, URZ ;  /* 0x000000ff00067c82 */ /* 0x000fe20008000000 */
[----:B------:R-:W-:-:S12]  /*2770*/  ULEA UR37, UR37, UR4, 0x18 ;  /* 0x0000000425257291 */ /* 0x000fd8000f8ec0ff */
.L_x_47:
[----:B------:R-:W-:Y:S02]  /*2780*/  LEA R0, R8, UR37, 0x3 ;  /* 0x0000002508007c11 */ /* 0x000fe4000f8e18ff */
[----:B------:R-:W-:-:S03]  /*2790*/  SHF.L.U32 R4, R9, 0x1f, RZ ;  /* 0x0000001f09047819 */ /* 0x000fc600000006ff */
[----:B------:R-:W-:Y:S01]  /*27a0*/  VIADD R5, R0, 0x110 ;  /* 0x0000011000057836 */ /* 0x000fe20000000000 */
[----:B------:R-:W1:Y:S02]  /*27b0*/  SYNCS.PHASECHK.TRANS64.TRYWAIT P0, [R0+URZ+0x100], R4 ;  /* 0x00010004000075a7 */ /* 0x000e6400080011ff */
[----:B-1----:R-:W-:Y:S05]  /*27c0*/  @!P0 BRA `(.L_x_44) ;  /* 0x0000008c00988947 */ /* 0x002fea0003800000 */
.L_x_146:
[----:B------:R-:W-:Y:S01]  /*27d0*/  ULEA UR5, UR6, UR37, 0x3 ;  /* 0x0000002506057291 */ /* 0x000fe2000f8e18ff */
[----:B-1----:R-:W-:Y:S01]  /*27e0*/  PRMT R0, RZ, 0x654, R5 ;  /* 0x00000654ff007816 */ /* 0x002fe20000000005 */
[----:B------:R-:W-:Y:S01]  /*27f0*/  @!P2 IMAD.MOV.U32 R4, RZ, RZ, 0x10 ;  /* 0x00000010ff04a424 */ /* 0x000fe200078e00ff */
[----:B------:R-:W-:Y:S01]  /*2800*/  SHF.L.U32 R5, R12, 0x1f, RZ ;  /* 0x0000001f0c057819 */ /* 0x000fe200000006ff */
[----:B------:R-:W-:Y:S01]  /*2810*/  UIADD3 UR4, UPT, UPT, UR5, 0xc0, URZ ;  /* 0x000000c005047890 */ /* 0x000fe2000fffe0ff */
[----:B------:R1:W-:Y:S05]  /*2820*/  SYNCS.ARRIVE.TRANS64.RED.A1T0 RZ, [R0+URZ], RZ ;  /* 0x000000ff00ff79a7 */ /* 0x0003ea00081004ff */
[----:B------:R-:W-:Y:S01]  /*2830*/  IMAD.U32 R6, RZ, RZ, UR4 ;  /* 0x00000004ff067e24 */ /* 0x000fe2000f8e00ff */
[----:B------:R-:W2:Y:S04]  /*2840*/  SYNCS.PHASECHK.TRANS64.TRYWAIT P0, [UR5+0xd0], R5 ;  /* 0x0000d005ff0075a7 */ /* 0x000ea80008001105 */
[----:B------:R-:W-:Y:S01]  /*2850*/  PRMT R6, R2, 0x654, R6 ;  /* 0x0000065402067816 */ /* 0x000fe20000000006 */
[----:B-12---:R-:W-:Y:S06]  /*2860*/  @!P0 BRA `(.L_x_45) ;  /* 0x0000008c00848947 */ /* 0x006fec0003800000 */
.L_x_148:
[----:B------:R-:W-:Y:S01]  /*2870*/  ULEA UR4, UR6, UR37, 0x4 ;  /* 0x0000002506047291 */ /* 0x000fe2000f8e20ff */
[----:B------:R-:W-:Y:S01]  /*2880*/  SEL R3, R6, R3, !P2 ;  /* 0x0000000306037207 */ /* 0x000fe20005000000 */
[----:B------:R-:W-:Y:S01]  /*2890*/  UIADD3 UR5, UPT, UPT, UR5, 0xc0, URZ ;  /* 0x000000c005057890 */ /* 0x000fe2000fffe0ff */
[----:B-1----:R-:W-:Y:S01]  /*28a0*/  LEA R0, R11, UR37, 0x3 ;  /* 0x000000250b007c11 */ /* 0x002fe2000f8e18ff */
[----:B------:R-:W-:Y:S01]  /*28b0*/  UIADD3 UR4, UPT, UPT, UR4, 0x130, URZ ;  /* 0x0000013004047890 */ /* 0x000fe2000fffe0ff */
[----:B------:R1:W-:Y:S01]  /*28c0*/  @!P2 SYNCS.ARRIVE.TRANS64.RED RZ, [R3+URZ], R4 ;  /* 0x0000000403ffa9a7 */ /* 0x0003e200080004ff */
[----:B------:R-:W-:Y:S01]  /*28d0*/  UIADD3 UR6, UPT, UPT, UR6, 0x1, URZ ;  /* 0x0000000106067890 */ /* 0x000fe2000fffe0ff */
[----:B------:R-:W-:-:S03]  /*28e0*/  VIADD R8, R8, 0x1 ;  /* 0x0000000108087836 */ /* 0x000fc60000000000 */
[----:B------:R-:W-:Y:S02]  /*28f0*/  UISETP.NE.AND UP0, UPT, UR6, 0x2, UPT ;  /* 0x000000020600788c */ /* 0x000fe4000bf05270 */
[----:B------:R-:W-:Y:S01]  /*2900*/  ISETP.NE.AND P0, PT, R8, 0x2, PT ;  /* 0x000000020800780c */ /* 0x000fe20003f05270 */
[----:B------:R-:W-:Y:S06]  /*2910*/  UGETNEXTWORKID.BROADCAST [UR4], [UR5] ;  /* 0x00000000040073ca */ /* 0x000fec0008000100 */
[----:B------:R-:W-:Y:S02]  /*2920*/  USEL UR4, URZ, 0x1, UP0 ;  /* 0x00000001ff047887 */ /* 0x000fe40008000000 */
[----:B------:R-:W-:-:S04]  /*2930*/  USEL UR6, UR6, URZ, UP0 ;  /* 0x000000ff06067287 */ /* 0x000fc80008000000 */
[----:B------:R-:W-:Y:S02]  /*2940*/  LOP3.LUT R12, R12, UR4, RZ, 0x3c, !PT ;  /* 0x000000040c0c7c12 */ /* 0x000fe4000f8e3cff */
[----:B-1----:R-:W-:-:S04]  /*2950*/  SHF.L.U32 R4, R10, 0x1f, RZ ;  /* 0x0000001f0a047819 */ /* 0x002fc800000006ff */
[----:B------:R-:W1:Y:S02]  /*2960*/  SYNCS.PHASECHK.TRANS64.TRYWAIT P1, [R0+URZ+0xc0], R4 ;  /* 0x0000c004000075a7 */ /* 0x000e6400080211ff */
[----:B-1----:R-:W-:Y:S05]  /*2970*/  @!P1 BRA `(.L_x_46) ;  /* 0x0000008c00589947 */ /* 0x002fea0003800000 */
.L_x_149:
[C---:B-1----:R-:W-:Y:S01]  /*2980*/  LEA R4, R11.reuse, UR37, 0x4 ;  /* 0x000000250b047c11 */ /* 0x042fe2000f8e20ff */
[----:B------:R-:W-:Y:S01]  /*2990*/  VIADD R0, R0, 0xd0 ;  /* 0x000000d000007836 */ /* 0x000fe20000000000 */
[----:B------:R-:W-:Y:S01]  /*29a0*/  SEL R8, R8, RZ, P0 ;  /* 0x000000ff08087207 */ /* 0x000fe20000000000 */
[----:B------:R-:W-:-:S03]  /*29b0*/  VIADD R11, R11, 0x1 ;  /* 0x000000010b0b7836 */ /* 0x000fc60000000000 */
[----:B------:R-:W1:Y:S01]  /*29c0*/  LDS.128 R4, [R4+0x130] ;  /* 0x0001300004047984 */ /* 0x000e620000000c00 */
[----:B------:R-:W-:Y:S02]  /*29d0*/  PRMT R0, RZ, 0x654, R0 ;  /* 0x00000654ff007816 */ /* 0x000fe40000000000 */
[C---:B------:R-:W-:Y:S01]  /*29e0*/  ISETP.NE.AND P1, PT, R11.reuse, 0x2, PT ;  /* 0x000000020b00780c */ /* 0x040fe20003f25270 */
[----:B------:R-:W-:Y:S01]  /*29f0*/  @!PT LDS RZ, [RZ] ;  /* 0x00000000fffff984 */ /* 0x000fe20000000800 */
[----:B------:R-:W-:Y:S01]  /*2a00*/  @!PT LDS RZ, [RZ] ;  /* 0x00000000fffff984 */ /* 0x000fe20000000800 */
[----:B------:R-:W-:Y:S01]  /*2a10*/  @!PT LDS RZ, [RZ] ;  /* 0x00000000fffff984 */ /* 0x000fe20000000800 */
[----:B------:R-:W-:Y:S01]  /*2a20*/  @!PT LDS RZ, [RZ] ;  /* 0x00000000fffff984 */ /* 0x000fe20000000800 */
[----:B------:R2:W-:Y:S06]  /*2a30*/  MEMBAR.ALL.CTA ;  /* 0x0000000000007992 */ /* 0x0005ec0000008000 */
[----:B--2---:R-:W2:Y:S01]  /*2a40*/  FENCE.VIEW.ASYNC.S ;  /* 0x00000000000073c6 */ /* 0x004ea20000000000 */
[----:B------:R-:W-:Y:S01]  /*2a50*/  SEL R11, R11, RZ, P1 ;  /* 0x000000ff0b0b7207 */ /* 0x000fe20000800000 */
[----:B--2---:R2:W-:Y:S01]  /*2a60*/  SYNCS.ARRIVE.TRANS64.RED.A1T0 RZ, [R0+URZ], RZ ;  /* 0x000000ff00ff79a7 */ /* 0x0045e200081004ff */
[----:B-1----:R-:W-:-:S02]  /*2a70*/  LOP3.LUT P3, RZ, R6, 0x1, RZ, 0xc0, !PT ;  /* 0x0000000106ff7812 */ /* 0x002fc4000786c0ff */
[----:B------:R-:W-:-:S04]  /*2a80*/  SEL R4, RZ, 0x1, P1 ;  /* 0x00000001ff047807 */ /* 0x000fc80000800000 */
[----:B------:R-:W-:Y:S02]  /*2a90*/  LOP3.LUT R10, R10, R4, RZ, 0x3c, !PT ;  /* 0x000000040a0a7212 */ /* 0x000fe400078e3cff */
[----:B--2---:R-:W-:-:S04]  /*2aa0*/  SEL R0, RZ, 0x1, P0 ;  /* 0x00000001ff007807 */ /* 0x004fc80000000000 */
[----:B------:R-:W-:Y:S01]  /*2ab0*/  LOP3.LUT R9, R9, R0, RZ, 0x3c, !PT ;  /* 0x0000000009097212 */ /* 0x000fe200078e3cff */
[----:B------:R-:W-:Y:S06]  /*2ac0*/  @P3 BRA `(.L_x_47) ;  /* 0xfffffffc002c3947 */ /* 0x000fec000383ffff */
[----:B------:R-:W-:Y:S01]  /*2ad0*/  ULEA UR5, UR6, UR37, 0x3 ;  /* 0x0000002506057291 */ /* 0x000fe2000f8e18ff */
[----:B------:R-:W-:-:S08]  /*2ae0*/  SHF.L.U32 R2, R12, 0x1f, RZ ;  /* 0x0000001f0c027819 */ /* 0x000fd000000006ff */
[----:B------:R-:W1:Y:S02]  /*2af0*/  SYNCS.PHASECHK.TRANS64 P0, [UR5+0xd0], R2 ;  /* 0x0000d002ff0075a7 */ /* 0x000e640008001005 */
[----:B-1----:R-:W-:Y:S05]  /*2b00*/  @P0 BRA `(.L_x_48) ;  /* 0x0000000000080947 */ /* 0x002fea0003800000 */
[----:B------:R-:W1:Y:S02]  /*2b10*/  SYNCS.PHASECHK.TRANS64.TRYWAIT P0, [UR5+0xd0], R2 ;  /* 0x0000d002ff0075a7 */ /* 0x000e640008001105 */
[----:B-1----:R-:W-:Y:S05]  /*2b20*/  @!P0 BRA `(.L_x_49) ;  /* 0x0000008c00008947 */ /* 0x002fea0003800000 */
.L_x_48:
[----:B------:R-:W-:-:S04]  /*2b30*/  UIADD3 UR4, UPT, UPT, UR6, 0x1, URZ ;  /* 0x0000000106047890 */ /* 0x000fc8000fffe0ff */
[----:B------:R-:W-:-:S04]  /*2b40*/  UISETP.NE.AND UP0, UPT, UR4, 0x2, UPT ;  /* 0x000000020400788c */ /* 0x000fc8000bf05270 */
[----:B------:R-:W-:Y:S02]  /*2b50*/  USEL UR7, URZ, 0x1, UP0 ;  /* 0x00000001ff077887 */ /* 0x000fe40008000000 */
[----:B------:R-:W-:-:S04]  /*2b60*/  USEL UR4, UR4, URZ, UP0 ;  /* 0x000000ff04047287 */ /* 0x000fc80008000000 */
[----:B------:R-:W-:Y:S01]  /*2b70*/  ULEA UR4, UR4, UR37, 0x3 ;  /* 0x0000002504047291 */ /* 0x000fe2000f8e18ff */
[----:B-1----:R-:W-:-:S04]  /*2b80*/  LOP3.LUT R2, R12, UR7, RZ, 0x3c, !PT ;  /* 0x000000070c027c12 */ /* 0x002fc8000f8e3cff */
[----:B------:R-:W-:-:S04]  /*2b90*/  SHF.L.U32 R0, R2, 0x1f, RZ ;  /* 0x0000001f02007819 */ /* 0x000fc800000006ff */
[----:B------:R-:W1:Y:S02]  /*2ba0*/  SYNCS.PHASECHK.TRANS64 P0, [UR4+0xd0], R0 ;  /* 0x0000d000ff0075a7 */ /* 0x000e640008001004 */
[----:B-1----:R-:W-:Y:S05]  /*2bb0*/  @P0 EXIT ;  /* 0x000000000000094d */ /* 0x002fea0003800000 */
[----:B------:R-:W-:Y:S02]  /*2bc0*/  SHF.L.U32 R2, R2, 0x1f, RZ ;  /* 0x0000001f02027819 */ /* 0x000fe400000006ff */
[----:B------:R-:W-:-:S07]  /*2bd0*/  MOV R0, UR4 ;  /* 0x0000000400007c02 */ /* 0x000fce0008000f00 */
.L_x_50:
[----:B-1----:R1:W2:Y:S02]  /*2be0*/  SYNCS.PHASECHK.TRANS64.TRYWAIT P0, [R0+URZ+0xd0], R2 ;  /* 0x0000d002000075a7 */ /* 0x0022a400080011ff */
[----:B--2---:R-:W-:Y:S05]  /*2bf0*/  @!P0 NANOSLEEP.SYNCS 0x989680 ;  /* 0x009896800000895d */ /* 0x004fea0003900000 */
[----:B------:R-:W2:Y:S02]  /*2c00*/  @!P0 SYNCS.PHASECHK.TRANS64 P0, [R0+URZ+0xd0], R2 ;  /* 0x0000d002000085a7 */ /* 0x000ea400080010ff */
[----:B--2---:R-:W-:Y:S05]  /*2c10*/  @P0 EXIT ;  /* 0x000000000000094d */ /* 0x004fea0003800000 */
[----:B------:R-:W-:Y:S05]  /*2c20*/  BRA `(.L_x_50) ;  /* 0xfffffffc00ec7947 */ /* 0x000fea000383ffff */
.L_x_43:
[----:B------:R-:W-:-:S09]  /*2c30*/  UISETP.NE.AND UP0, UPT, UR8, URZ, UPT ;  /* 0x000000ff0800728c */ /* 0x000fd2000bf05270 */
[----:B------:R-:W-:Y:S05]  /*2c40*/  BRA.U UP0, `(.L_x_51) ;  /* 0x0000000d00347547 */ /* 0x000fea000b800000 */
[----:B------:R-:W-:Y:S01]  /*2c50*/  UMOV UR4, 0x40 ;  /* 0x0000004000047882 */ /* 0x000fe20000000000 */
[----:B------:R-:W-:Y:S01]  /*2c60*/  NOP ;  /* 0x0000000000007918 */ /* 0x000fe20000000000 */
[----:B------:R-:W-:Y:S01]  /*2c70*/  ULEA UR4, UR37, UR4, 0x18 ;  /* 0x0000000425047291 */ /* 0x000fe2000f8ec0ff */
[----:B------:R-:W-:Y:S02]  /*2c80*/  UMOV UR5, 0x400 ;  /* 0x0000040000057882 */ /* 0x000fe40000000000 */
[----:B------:R-:W-:-:S06]  /*2c90*/  ULEA UR37, UR37, UR5, 0x18 ;  /* 0x0000000525257291 */ /* 0x000fcc000f8ec0ff */
[----:B------:R-:W1:Y:S02]  /*2ca0*/  LDS.U8 R0, [UR4+0x1c] ;  /* 0x00001c04ff007984 */ /* 0x000e640008000000 */
[----:B-1----:R-:W-:-:S13]  /*2cb0*/  ISETP.NE.AND P0, PT, R0, RZ, PT ;  /* 0x000000ff0000720c */ /* 0x002fda0003f05270 */
[----:B------:R-:W-:Y:S05]  /*2cc0*/  @P0 BRA `(.L_x_52) ;  /* 0x0000000000580947 */ /* 0x000fea0003800000 */
[----:B------:R-:W-:-:S13]  /*2cd0*/  ELECT P0, URZ, PT ;  /* 0x0000000000ff782f */ /* 0x000fda0003800000 */
[----:B------:R-:W-:Y:S05]  /*2ce0*/  @!P0 BRA `(.L_x_53) ;  /* 0x0000000000608947 */ /* 0x000fea0003800000 */
[----:B------:R-:W-:Y:S01]  /*2cf0*/  UMOV UR5, 0x10 ;  /* 0x0000001000057882 */ /* 0x000fe20000000000 */
[----:B------:R-:W-:Y:S01]  /*2d00*/  HFMA2 R0, -RZ, RZ, 0, 5.9604644775390625e-08 ;  /* 0x00000001ff007431 */ /* 0x000fe200000001ff */
[----:B------:R-:W-:-:S03]  /*2d10*/  MOV R2, 0xffff ;  /* 0x0000ffff00027802 */ /* 0x000fc60000000f00 */
[----:B------:R-:W-:Y:S04]  /*2d20*/  DEPBAR.LE SB1, 0x36 ;  /* 0x00009d800000791a */ /* 0x000fe80000000000 */
[----:B------:R-:W1:Y:S02]  /*2d30*/  UTCATOMSWS.FIND_AND_SET.ALIGN UP0, UR5, UR5 ;  /* 0x00000005000575e3 */ /* 0x000e640008000800 */
[----:B-1----:R-:W-:Y:S01]  /*2d40*/  MOV R3, UR5 ;  /* 0x0000000500037c02 */ /* 0x002fe20008000f00 */
[----:B------:R-:W-:Y:S06]  /*2d50*/  BRA.U UP0, `(.L_x_54) ;  /* 0x0000000100187547 */ /* 0x000fec000b800000 */
.L_x_55:
[----:B------:R-:W-:Y:S05]  /*2d60*/  NANOSLEEP 0x64 ;  /* 0x000000640000795d */ /* 0x000fea0003800000 */
[----:B------:R-:W-:-:S05]  /*2d70*/  UMOV UR5, 0x10 ;  /* 0x0000001000057882 */ /* 0x000fca0000000000 */
[----:B------:R-:W-:Y:S04]  /*2d80*/  DEPBAR.LE SB1, 0x36 ;  /* 0x00009d800000791a */ /* 0x000fe80000000000 */
[----:B------:R-:W1:Y:S02]  /*2d90*/  UTCATOMSWS.FIND_AND_SET.ALIGN UP0, UR5, UR5 ;  /* 0x00000005000575e3 */ /* 0x000e640008000800 */
[----:B-1----:R-:W-:Y:S01]  /*2da0*/  MOV R3, UR5 ;  /* 0x0000000500037c02 */ /* 0x002fe20008000f00 */
[----:B------:R-:W-:Y:S05]  /*2db0*/  BRA.U !UP0, `(.L_x_55) ;  /* 0xfffffffd08e87547 */ /* 0x000fea000b83ffff */
.L_x_54:
[-C--:B------:R-:W-:Y:S02]  /*2dc0*/  SHF.L.U32 R2, R2, R3.reuse, RZ ;  /* 0x0000000302027219 */ /* 0x080fe400000006ff */
[----:B------:R-:W-:Y:S01]  /*2dd0*/  SHF.L.U32 R0, R0, R3, RZ ;  /* 0x0000000300007219 */ /* 0x000fe200000006ff */
[----:B------:R-:W-:Y:S02]  /*2de0*/  IMAD.SHL.U32 R3, R3, 0x20, RZ ;  /* 0x0000002003037824 */ /* 0x000fe400078e00ff */
[----:B------:R1:W-:Y:S04]  /*2df0*/  ATOMS.OR RZ, [UR4+0x14], R2 ;  /* 0x00001402ffff798c */ /* 0x0003e8000b000004 */
[----:B------:R1:W-:Y:S04]  /*2e00*/  ATOMS.OR RZ, [UR4+0x18], R0 ;  /* 0x00001800ffff798c */ /* 0x0003e8000b000004 */
[----:B------:R1:W-:Y:S01]  /*2e10*/  STS [UR37+0x150], R3 ;  /* 0x00015003ff007988 */ /* 0x0003e20008000825 */
[----:B------:R-:W-:Y:S05]  /*2e20*/  BRA `(.L_x_53) ;  /* 0x0000000000107947 */ /* 0x000fea0003800000 */
.L_x_52:
[----:B------:R-:W-:Y:S02]  /*2e30*/  MOV R0, 0xffffffff ;  /* 0xffffffff00007802 */ /* 0x000fe40000000f00 */
[----:B------:R-:W-:-:S03]  /*2e40*/  MOV R2, 0x2e70 ;  /* 0x00002e7000027802 */ /* 0x000fc60000000f00 */
[----:B------:R1:W-:Y:S04]  /*2e50*/  STS [UR37+0x150], R0 ;  /* 0x00015000ff007988 */ /* 0x0003e80008000825 */
[----:B-1-3-5:R-:W-:Y:S05]  /*2e60*/  CALL.REL.NOINC `($__internal_1_$__cuda_sm10x_tcgen05_guardrail_trap_phase_invalid_during_alloc) ;  /* 0x0000009000147944 */ /* 0x02afea0003c00000 */
.L_x_53:
[----:B------:R-:W-:Y:S05]  /*2e70*/  WARPSYNC.ALL ;  /* 0x0000000000007948 */ /* 0x000fea0003800000 */
[----:B------:R-:W2:Y:S01]  /*2e80*/  S2UR UR6, SR_CgaCtaId ;  /* 0x00000000000679c3 */ /* 0x000ea20000008800 */
[----:B------:R-:W-:Y:S01]  /*2e90*/  UMOV UR4, 0x400 ;  /* 0x0000040000047882 */ /* 0x000fe20000000000 */
[----:B------:R-:W-:-:S06]  /*2ea0*/  NOP ;  /* 0x0000000000007918 */ /* 0x000fcc0000000000 */
[----:B------:R-:W-:Y:S06]  /*2eb0*/  BAR.ARV 0x6, 0xa0 ;  /* 0x0182800000007b1d */ /* 0x000fec0000002000 */
[----:B------:R-:W4:Y:S01]  /*2ec0*/  LDCU UR7, c[0x0][0x38c] ;  /* 0x00007180ff0777ac */ /* 0x000f220008000800 */
[----:B------:R-:W-:Y:S01]  /*2ed0*/  IMAD.MOV.U32 R11, RZ, RZ, 0x1 ;  /* 0x00000001ff0b7424 */ /* 0x000fe200078e00ff */
[----:B------:R-:W-:Y:S01]  /*2ee0*/  CS2R R8, SRZ ;  /* 0x0000000000087805 */ /* 0x000fe2000001ff00 */
[----:B------:R-:W-:Y:S01]  /*2ef0*/  IMAD.MOV.U32 R10, RZ, RZ, RZ ;  /* 0x000000ffff0a7224 */ /* 0x000fe200078e00ff */
[----:B------:R-:W-:Y:S01]  /*2f00*/  UMOV UR18, URZ ;  /* 0x000000ff00127c82 */ /* 0x000fe20008000000 */
[----:B------:R-:W-:Y:S01]  /*2f10*/  UMOV UR17, URZ ;  /* 0x000000ff00117c82 */ /* 0x000fe20008000000 */
[----:B------:R-:W-:Y:S01]  /*2f20*/  UMOV UR22, 0x0 ;  /* 0x0000000000167882 */ /* 0x000fe20000000000 */
[----:B------:R-:W-:Y:S01]  /*2f30*/  UMOV UR23, 0x8400010 ;  /* 0x0840001000177882 */ /* 0x000fe20000000000 */
[----:B------:R-:W-:Y:S01]  /*2f40*/  UMOV UR20, 0x0 ;  /* 0x0000000000147882 */ /* 0x000fe20000000000 */
[----:B------:R-:W-:Y:S01]  /*2f50*/  UMOV UR21, 0x8400010 ;  /* 0x0840001000157882 */ /* 0x000fe20000000000 */
[----:B--2---:R-:W-:Y:S01]  /*2f60*/  ULEA UR6, UR6, UR4, 0x18 ;  /* 0x0000000406067291 */ /* 0x004fe2000f8ec0ff */
[----:B------:R-:W2:Y:S03]  /*2f70*/  LDCU UR4, c[0x0][0x38c] ;  /* 0x00007180ff0477ac */ /* 0x000ea60008000800 */
[----:B------:R-:W-:-:S02]  /*2f80*/  UIADD3 UR11, UPT, UPT, UR6, 0xc400, URZ ;  /* 0x0000c400060b7890 */ /* 0x000fc4000fffe0ff */
[----:B----4-:R-:W-:-:S03]  /*2f90*/  UIADD3 UR7, UPT, UPT, UR7, 0x3f, URZ ;  /* 0x0000003f07077890 */ /* 0x010fc6000fffe0ff */
[----:B-1----:R-:W1:Y:S01]  /*2fa0*/  LDS R0, [UR6+0x150] ;  /* 0x00015006ff007984 */ /* 0x002e620008000800 */
[----:B------:R-:W-:Y:S02]  /*2fb0*/  UIADD3 UR12, UPT, UPT, UR6, 0x1a400, URZ ;  /* 0x0001a400060c7890 */ /* 0x000fe4000fffe0ff */
[----:B------:R-:W-:Y:S02]  /*2fc0*/  USHF.R.S32.HI UR5, URZ, 0x1f, UR7 ;  /* 0x0000001fff057899 */ /* 0x000fe40008011407 */
[----:B------:R-:W-:Y:S02]  /*2fd0*/  USHF.R.U32.HI UR11, URZ, 0x4, UR11 ;  /* 0x00000004ff0b7899 */ /* 0x000fe4000801160b */
[----:B------:R-:W-:Y:S02]  /*2fe0*/  ULEA.HI UR5, UR5, UR7, URZ, 0x6 ;  /* 0x0000000705057291 */ /* 0x000fe4000f8f30ff */
[----:B------:R-:W-:Y:S02]  /*2ff0*/  USHF.R.U32.HI UR12, URZ, 0x4, UR12 ;  /* 0x00000004ff0c7899 */ /* 0x000fe4000801160c */
[----:B------:R-:W-:-:S02]  /*3000*/  USHF.R.S32.HI UR5, URZ, 0x6, UR5 ;  /* 0x00000006ff057899 */ /* 0x000fc40008011405 */
[----:B------:R-:W-:Y:S02]  /*3010*/  ULOP3.LUT UR11, UR11, 0x3fff, URZ, 0xc0, !UPT ;  /* 0x00003fff0b0b7892 */ /* 0x000fe4000f8ec0ff */
[----:B------:R-:W-:Y:S02]  /*3020*/  UISETP.LT.AND UP0, UPT, UR5, 0x1, UPT ;  /* 0x000000010500788c */ /* 0x000fe4000bf01270 */
[----:B------:R-:W-:Y:S02]  /*3030*/  ULOP3.LUT UR12, UR12, 0x3fff, URZ, 0xc0, !UPT ;  /* 0x00003fff0c0c7892 */ /* 0x000fe4000f8ec0ff */
[----:B------:R-:W-:Y:S02]  /*3040*/  USEL UR10, UR5, 0x1, !UP0 ;  /* 0x00000001050a7887 */ /* 0x000fe4000c000000 */
[----:B------:R-:W-:Y:S02]  /*3050*/  ULOP3.LUT UR11, UR11, 0x10000, URZ, 0xfc, !UPT ;  /* 0x000100000b0b7892 */ /* 0x000fe4000f8efcff */
[----:B------:R-:W-:-:S02]  /*3060*/  ULOP3.LUT UR12, UR12, 0x10000, URZ, 0xfc, !UPT ;  /* 0x000100000c0c7892 */ /* 0x000fc4000f8efcff */
[----:B------:R-:W-:Y:S02]  /*3070*/  UIADD3 UR10, UPT, UPT, -UR10, URZ, URZ ;  /* 0x000000ff0a0a7290 */ /* 0x000fe4000fffe1ff */
[----:B--2---:R-:W-:Y:S01]  /*3080*/  UISETP.GE.AND UP3, UPT, UR4, 0x1, UPT ;  /* 0x000000010400788c */ /* 0x004fe2000bf66270 */
[----:B-1----:R-:W-:-:S15]  /*3090*/  R2UR UR19, R0 ;  /* 0x00000000001372ca */ /* 0x002fde00000e0000 */
.L_x_62:
[----:B------:R-:W-:Y:S02]  /*30a0*/  LEA R0, R10, UR6, 0x3 ;  /* 0x000000060a007c11 */ /* 0x000fe4000f8e18ff */
[----:B------:R-:W-:Y:S02]  /*30b0*/  SHF.L.U32 R2, R9, 0x1f, RZ ;  /* 0x0000001f09027819 */ /* 0x000fe400000006ff */
[----:B------:R-:W-:Y:S01]  /*30c0*/  PLOP3.LUT P0, PT, PT, PT, UP3, 0x80, 0x8 ;  /* 0x000000000008781c */ /* 0x000fe20003f0f038 */
[----:B------:R-:W-:Y:S01]  /*30d0*/  VIADD R3, R0, 0xd0 ;  /* 0x000000d000037836 */ /* 0x000fe20000000000 */
[----:B-1----:R-:W1:Y:S02]  /*30e0*/  SYNCS.PHASECHK.TRANS64.TRYWAIT P1, [R0+URZ+0xc0], R2 ;  /* 0x0000c002000075a7 */ /* 0x002e6400080211ff */
[----:B-1--4-:R-:W-:Y:S09]  /*30f0*/  @!P1 BRA `(.L_x_56) ;  /* 0x0000008400a49947 */ /* 0x012ff20003800000 */
.L_x_151:
[----:B------:R-:W-:Y:S01]  /*3100*/  LEA R4, R10, UR6, 0x4 ;  /* 0x000000060a047c11 */ /* 0x000fe2000f8e20ff */
[----:B------:R-:W-:Y:S01]  /*3110*/  @UP3 ULEA UR4, UR17, UR6, 0x3 ;  /* 0x0000000611043291 */ /* 0x000fe2000f8e18ff */
[----:B------:R-:W-:Y:S01]  /*3120*/  PLOP3.LUT P2, PT, PT, PT, PT, 0x80, 0x8 ;  /* 0x000000000008781c */ /* 0x000fe20003f4f070 */
[----:B------:R-:W-:Y:S01]  /*3130*/  ULEA UR8, UR18, UR6, 0x3 ;  /* 0x0000000612087291 */ /* 0x000fe2000f8e18ff */
[----:B------:R-:W-:Y:S01]  /*3140*/  PRMT R3, RZ, 0x654, R3 ;  /* 0x00000654ff037816 */ /* 0x000fe20000000003 */
[----:B------:R-:W-:Y:S01]  /*3150*/  ULEA UR9, UR18, UR19, 0x8 ;  /* 0x0000001312097291 */ /* 0x000fe2000f8e40ff */
[----:B------:R-:W2:Y:S01]  /*3160*/  LDS.128 R4, [R4+0x130] ;  /* 0x0001300004047984 */ /* 0x000ea20000000c00 */
[----:B-1----:R-:W-:Y:S02]  /*3170*/  @P0 SHF.L.U32 R2, R8, 0x1f, RZ ;  /* 0x0000001f08020819 */ /* 0x002fe400000006ff */
[----:B------:R-:W-:Y:S01]  /*3180*/  SHF.L.U32 R0, R11, 0x1f, RZ ;  /* 0x0000001f0b007819 */ /* 0x000fe200000006ff */
[----:B------:R-:W-:Y:S01]  /*3190*/  @!PT LDS RZ, [RZ] ;  /* 0x00000000fffff984 */ /* 0x000fe20000000800 */
[----:B------:R-:W-:Y:S01]  /*31a0*/  @!PT LDS RZ, [RZ] ;  /* 0x00000000fffff984 */ /* 0x000fe20000000800 */
[----:B------:R-:W-:Y:S01]  /*31b0*/  @!PT LDS RZ, [RZ] ;  /* 0x00000000fffff984 */ /* 0x000fe20000000800 */
[----:B------:R-:W-:Y:S01]  /*31c0*/  @!PT LDS RZ, [RZ] ;  /* 0x00000000fffff984 */ /* 0x000fe20000000800 */
[----:B------:R1:W-:Y:S06]  /*31d0*/  MEMBAR.ALL.CTA ;  /* 0x0000000000007992 */ /* 0x0003ec0000008000 */
[----:B-1----:R-:W1:Y:S02]  /*31e0*/  FENCE.VIEW.ASYNC.S ;  /* 0x00000000000073c6 */ /* 0x002e640000000000 */
[----:B-1----:R1:W-:Y:S01]  /*31f0*/  SYNCS.ARRIVE.TRANS64.RED.A1T0 RZ, [R3+URZ], RZ ;  /* 0x000000ff03ff79a7 */ /* 0x0023e200081004ff */
[----:B------:R1:W4:Y:S01]  /*3200*/  @P0 SYNCS.PHASECHK.TRANS64.TRYWAIT P2, [UR4], R2 ;  /* 0x00000002ff0005a7 */ /* 0x0003220008041104 */
[----:B--2---:R-:W-:Y:S01]  /*3210*/  LOP3.LUT P1, RZ, R6, 0x1, RZ, 0xc0, !PT ;  /* 0x0000000106ff7812 */ /* 0x004fe2000782c0ff */
[----:B------:R-:W2:Y:S02]  /*3220*/  SYNCS.PHASECHK.TRANS64.TRYWAIT P0, [UR8+0xf0], R0 ;  /* 0x0000f000ff0075a7 */ /* 0x000ea40008001108 */
[----:B-12-4-:R-:W-:Y:S10]  /*3230*/  @!P0 BRA `(.L_x_57) ;  /* 0x0000008400688947 */ /* 0x016ff40003800000 */
.L_x_153:
[----:B------:R-:W-:Y:S01]  /*3240*/  IADD3 R10, PT, PT, R10, 0x1, RZ ;  /* 0x000000010a0a7810 */ /* 0x000fe20007ffe0ff */
[----:B------:R-:W-:Y:S06]  /*3250*/  BRA.U !UP3, `(.L_x_58) ;  /* 0x000000010b987547 */ /* 0x000fec000b800000 */
[----:B------:R-:W-:Y:S01]  /*3260*/  UPLOP3.LUT UP4, UPT, UPT, UPT, UPT, 0x40, 0x4 ;  /* 0x000000000004789c */ /* 0x000fe20003f8e870 */
[----:B------:R-:W-:Y:S01]  /*3270*/  UMOV UR16, UR10 ;  /* 0x0000000a00107c82 */ /* 0x000fe20008000000 */
[----:B------:R-:W-:Y:S01]  /*3280*/  UMOV UR15, UR5 ;  /* 0x00000005000f7c82 */ /* 0x000fe20008000000 */
[----:B------:R-:W-:-:S08]  /*3290*/  UMOV UR14, UR17 ;  /* 0x00000011000e7c82 */ /* 0x000fd00008000000 */
.L_x_61:
[----:B------:R-:W-:Y:S02]  /*32a0*/  UIADD3 UR16, UPT, UPT, UR16, 0x1, URZ ;  /* 0x0000000110107890 */ /* 0x000fe4000fffe0ff */
[----:B--2---:R-:W-:Y:S02]  /*32b0*/  ULEA UR7, UR14, UR6, 0x3 ;  /* 0x000000060e077291 */ /* 0x004fe4000f8e18ff */
[----:B------:R-:W-:Y:S01]  /*32c0*/  UISETP.NE.AND UP0, UPT, UR16, URZ, UPT ;  /* 0x000000ff1000728c */ /* 0x000fe2000bf05270 */
[----:B----4-:R-:W-:Y:S10]  /*32d0*/  @P2 BRA `(.L_x_59) ;  /* 0x00000000000c2947 */ /* 0x010ff40003800000 */
[----:B-1----:R-:W-:Y:S04]  /*32e0*/  SHF.L.U32 R2, R8, 0x1f, RZ ;  /* 0x0000001f08027819 */ /* 0x002fe800000006ff */
[----:B------:R-:W1:Y:S02]  /*32f0*/  SYNCS.PHASECHK.TRANS64.TRYWAIT P0, [UR7], R2 ;  /* 0x00000002ff0075a7 */ /* 0x000e640008001107 */
[----:B-1----:R-:W-:Y:S05]  /*3300*/  @!P0 BRA `(.L_x_60) ;  /* 0x00000084004c8947 */ /* 0x002fea0003800000 */
.L_x_59:
[----:B------:R-:W-:Y:S01]  /*3310*/  UISETP.NE.AND UP1, UPT, UR15, 0x1, UPT ;  /* 0x000000010f00788c */ /* 0x000fe2000bf25270 */
[----:B------:R-:W-:Y:S01]  /*3320*/  PLOP3.LUT P2, PT, PT, PT, PT, 0x80, 0x8 ;  /* 0x000000000008781c */ /* 0x000fe20003f4f070 */
[----:B------:R-:W-:Y:S02]  /*3330*/  UIADD3 UR17, UPT, UPT, UR14, 0x1, URZ ;  /* 0x000000010e117890 */ /* 0x000fe4000fffe0ff */
[----:B------:R-:W-:Y:S02]  /*3340*/  ULEA UR24, UR14, UR12, 0xa ;  /* 0x0000000c0e187291 */ /* 0x000fe4000f8e50ff */
[----:B------:R-:W-:Y:S01]  /*3350*/  UISETP.NE.AND UP2, UPT, UR17, 0x7, UPT ;  /* 0x000000071100788c */ /* 0x000fe2000bf45270 */
[----:B------:R-:W-:Y:S01]  /*3360*/  PLOP3.LUT P0, PT, PT, PT, UP1, 0x80, 0x8 ;  /* 0x000000000008781c */ /* 0x000fe20003f0f018 */
[----:B------:R-:W-:Y:S02]  /*3370*/  ULEA UR26, UR14, UR11, 0x9 ;  /* 0x0000000b0e1a7291 */ /* 0x000fe4000f8e48ff */
[----:B------:R-:W-:Y:S02]  /*3380*/  USEL UR13, URZ, 0x1, UP2 ;  /* 0x00000001ff0d7887 */ /* 0x000fe40009000000 */
[----:B------:R-:W-:Y:S02]  /*3390*/  USEL UR17, UR17, URZ, UP2 ;  /* 0x000000ff11117287 */ /* 0x000fe40009000000 */
[----:B------:R-:W-:Y:S02]  /*33a0*/  UIADD3 UR30, UPT, UPT, UR24, 0x2, URZ ;  /* 0x00000002181e7890 */ /* 0x000fe4000fffe0ff */
[----:B------:R-:W-:Y:S01]  /*33b0*/  @UP1 ULEA UR4, UR17, UR6, 0x3 ;  /* 0x0000000611041291 */ /* 0x000fe2000f8e18ff */
[----:B------:R-:W-:Y:S01]  /*33c0*/  LOP3.LUT R8, R8, UR13, RZ, 0x3c, !PT ;  /* 0x0000000d08087c12 */ /* 0x000fe2000f8e3cff */
[----:B------:R-:W-:Y:S02]  /*33d0*/  UIADD3 UR28, UPT, UPT, UR26, 0x2, URZ ;  /* 0x000000021a1c7890 */ /* 0x000fe4000fffe0ff */
[----:B------:R-:W-:Y:S01]  /*33e0*/  UIADD3 UR7, UPT, UPT, UR7, 0x38, URZ ;  /* 0x0000003807077890 */ /* 0x000fe2000fffe0ff */
[----:B-1----:R-:W-:Y:S01]  /*33f0*/  @P0 SHF.L.U32 R0, R8, 0x1f, RZ ;  /* 0x0000001f08000819 */ /* 0x002fe200000006ff */
[----:B------:R-:W-:Y:S01]  /*3400*/  UMOV UR25, 0x80004020 ;  /* 0x8000402000197882 */ /* 0x000fe20000000000 */
[----:B------:R-:W-:Y:S01]  /*3410*/  UMOV UR27, 0x80004020 ;  /* 0x80004020001b7882 */ /* 0x000fe20000000000 */
[----:B------:R-:W-:Y:S01]  /*3420*/  UMOV UR31, 0x80004020 ;  /* 0x80004020001f7882 */ /* 0x000fe20000000000 */
[----:B------:R2:W4:Y:S01]  /*3430*/  @P0 SYNCS.PHASECHK.TRANS64.TRYWAIT P2, [UR4], R0 ;  /* 0x00000000ff0005a7 */ /* 0x0005220008041104 */
[----:B------:R-:W-:Y:S01]  /*3440*/  UIADD3 UR15, UPT, UPT, UR15, -0x1, URZ ;  /* 0xffffffff0f0f7890 */ /* 0x000fe2000fffe0ff */
[----:B------:R2:W-:Y:S01]  /*3450*/  UTCQMMA gdesc[UR26], gdesc[UR24], tmem[UR9], tmem[UR22], idesc[UR23], UP4 ;  /* 0x00ff16181a0075ea */ /* 0x0005e2000a000309 */
[----:B------:R-:W-:Y:S01]  /*3460*/  UPLOP3.LUT UP4, UPT, UPT, UPT, UPT, 0x80, 0x8 ;  /* 0x000000000008789c */ /* 0x000fe20003f8f070 */
[----:B------:R-:W-:Y:S01]  /*3470*/  UMOV UR29, 0x80004020 ;  /* 0x80004020001d7882 */ /* 0x000fe20000000000 */
[----:B------:R-:W-:Y:S01]  /*3480*/  UMOV UR14, UR17 ;  /* 0x00000011000e7c82 */ /* 0x000fe20008000000 */
[----:B------:R2:W-:Y:S01]  /*3490*/  UTCQMMA gdesc[UR28], gdesc[UR30], tmem[UR9], tmem[UR20], idesc[UR21], UPT ;  /* 0x00ff141e1c0075ea */ /* 0x0005e2000b800309 */
[----:B------:R2:W-:Y:S01]  /*34a0*/  UTCBAR [UR7], URZ ;  /* 0x000000ff070073e9 */ /* 0x0005e200080000ff */
[----:B------:R-:W-:Y:S06]  /*34b0*/  BRA.U UP0, `(.L_x_61) ;  /* 0xfffffffd00787547 */ /* 0x000fec000b83ffff */
.L_x_58:
[----:B------:R-:W-:Y:S01]  /*34c0*/  UIADD3 UR18, UPT, UPT, UR18, 0x1, URZ ;  /* 0x0000000112127890 */ /* 0x000fe2000fffe0ff */
[C---:B------:R-:W-:Y:S01]  /*34d0*/  ISETP.NE.AND P0, PT, R10.reuse, 0x2, PT ;  /* 0x000000020a00780c */ /* 0x040fe20003f05270 */
[----:B------:R-:W-:Y:S02]  /*34e0*/  UIADD3 UR8, UPT, UPT, UR8, 0xe0, URZ ;  /* 0x000000e008087890 */ /* 0x000fe4000fffe0ff */
[----:B------:R-:W-:Y:S01]  /*34f0*/  UISETP.NE.AND UP0, UPT, UR18, 0x2, UPT ;  /* 0x000000021200788c */ /* 0x000fe2000bf05270 */
[----:B-12---:R-:W-:Y:S02]  /*3500*/  SEL R0, RZ, 0x1, P0 ;  /* 0x00000001ff007807 */ /* 0x006fe40000000000 */
[----:B------:R-:W-:Y:S01]  /*3510*/  SEL R10, R10, RZ, P0 ;  /* 0x000000ff0a0a7207 */ /* 0x000fe20000000000 */
[----:B------:R-:W-:Y:S01]  /*3520*/  USEL UR4, URZ, 0x1, UP0 ;  /* 0x00000001ff047887 */ /* 0x000fe20008000000 */
[----:B------:R-:W-:Y:S01]  /*3530*/  LOP3.LUT R9, R9, R0, RZ, 0x3c, !PT ;  /* 0x0000000009097212 */ /* 0x000fe200078e3cff */
[----:B------:R-:W-:Y:S01]  /*3540*/  USEL UR18, UR18, URZ, UP0 ;  /* 0x000000ff12127287 */ /* 0x000fe20008000000 */
[----:B------:R1:W-:Y:S03]  /*3550*/  UTCBAR [UR8], URZ ;  /* 0x000000ff080073e9 */ /* 0x0003e600080000ff */
[----:B------:R-:W-:Y:S01]  /*3560*/  LOP3.LUT R11, R11, UR4, RZ, 0x3c, !PT ;  /* 0x000000040b0b7c12 */ /* 0x000fe2000f8e3cff */
[----:B------:R-:W-:Y:S07]  /*3570*/  @P1 BRA `(.L_x_62) ;  /* 0xfffffff800c81947 */ /* 0x000fee000383ffff */
[----:B------:R-:W2:Y:S01]  /*3580*/  S2UR UR4, SR_CgaCtaId ;  /* 0x00000000000479c3 */ /* 0x000ea20000008800 */
[----:B------:R-:W-:Y:S01]  /*3590*/  ELECT P0, URZ, PT ;  /* 0x0000000000ff782f */ /* 0x000fe20003800000 */
[----:B------:R-:W-:Y:S01]  /*35a0*/  IMAD.MOV.U32 R0, RZ, RZ, 0x1 ;  /* 0x00000001ff007424 */ /* 0x000fe200078e00ff */
[----:B------:R-:W-:Y:S01]  /*35b0*/  UIADD3 UR6, UPT, UPT, UR6, 0xf0, URZ ;  /* 0x000000f006067890 */ /* 0x000fe2000fffe0ff */
[----:B------:R-:W-:Y:S01]  /*35c0*/  SHF.L.U32 R2, R11, 0x1f, RZ ;  /* 0x0000001f0b027819 */ /* 0x000fe200000006ff */
[----:B------:R-:W-:-:S03]  /*35d0*/  UMOV UR5, 0x40 ;  /* 0x0000004000057882 */ /* 0x000fc60000000000 */
[----:B------:R-:W-:Y:S01]  /*35e0*/  UVIRTCOUNT.DEALLOC.SMPOOL 0x80 ;  /* 0x000000800000784c */ /* 0x000fe20000000000 */
[----:B--2---:R-:W-:Y:S02]  /*35f0*/  ULEA UR4, UR4, UR5, 0x18 ;  /* 0x0000000504047291 */ /* 0x004fe4000f8ec0ff */
[----:B------:R-:W-:-:S07]  /*3600*/  ULEA UR5, UR18, UR6, 0x3 ;  /* 0x0000000612057291 */ /* 0x000fce000f8e18ff */
[----:B------:R2:W-:Y:S02]  /*3610*/  @P0 STS.U8 [UR4+0x1c], R0 ;  /* 0x00001c00ff000988 */ /* 0x0005e40008000004 */
[----:B------:R-:W3:Y:S02]  /*3620*/  SYNCS.PHASECHK.TRANS64.TRYWAIT P0, [UR5], R2 ;  /* 0x00000002ff0075a7 */ /* 0x000ee40008001105 */
[----:B--23--:R-:W-:Y:S05]  /*3630*/  @!P0 BRA `(.L_x_63) ;  /* 0x0000008000988947 */ /* 0x00cfea0003800000 */
.L_x_156:
[----:B------:R-:W-:-:S04]  /*3640*/  UIADD3 UR7, UPT, UPT, UR18, 0x1, URZ ;  /* 0x0000000112077890 */ /* 0x000fc8000fffe0ff */
[----:B------:R-:W-:-:S04]  /*3650*/  UISETP.NE.AND UP0, UPT, UR7, 0x2, UPT ;  /* 0x000000020700788c */ /* 0x000fc8000bf05270 */
[----:B------:R-:W-:Y:S02]  /*3660*/  USEL UR5, URZ, 0x1, UP0 ;  /* 0x00000001ff057887 */ /* 0x000fe40008000000 */
[----:B------:R-:W-:-:S04]  /*3670*/  USEL UR7, UR7, URZ, UP0 ;  /* 0x000000ff07077287 */ /* 0x000fc80008000000 */
[----:B------:R-:W-:Y:S01]  /*3680*/  ULEA UR7, UR7, UR6, 0x3 ;  /* 0x0000000607077291 */ /* 0x000fe2000f8e18ff */
[----:B--2---:R-:W-:-:S04]  /*3690*/  LOP3.LUT R2, R11, UR5, RZ, 0x3c, !PT ;  /* 0x000000050b027c12 */ /* 0x004fc8000f8e3cff */
[----:B------:R-:W-:-:S04]  /*36a0*/  SHF.L.U32 R2, R2, 0x1f, RZ ;  /* 0x0000001f02027819 */ /* 0x000fc800000006ff */
[----:B------:R-:W2:Y:S02]  /*36b0*/  SYNCS.PHASECHK.TRANS64.TRYWAIT P0, [UR7], R2 ;  /* 0x00000002ff0075a7 */ /* 0x000ea40008001107 */
[----:B--2---:R-:W-:Y:S05]  /*36c0*/  @!P0 BRA `(.L_x_64) ;  /* 0x00000080008c8947 */ /* 0x004fea0003800000 */
.L_x_158:
[----:B------:R-:W-:Y:S01]  /*36d0*/  NOP ;  /* 0x0000000000007918 */ /* 0x000fe20000000000 */
[----:B--2---:R-:W2:Y:S01]  /*36e0*/  LDS R0, [UR4+0x14] ;  /* 0x00001404ff007984 */ /* 0x004ea20008000800 */
[----:B------:R-:W-:Y:S01]  /*36f0*/  ULOP3.LUT UR6, UR19, 0xffff, URZ, 0xc0, !UPT ;  /* 0x0000ffff13067892 */ /* 0x000fe2000f8ec0ff */
[----:B-1----:R-:W-:Y:S01]  /*3700*/  UMOV UR8, 0xffff ;  /* 0x0000ffff00087882 */ /* 0x002fe20000000000 */
[----:B------:R-:W-:Y:S02]  /*3710*/  UMOV UR5, 0x1 ;  /* 0x0000000100057882 */ /* 0x000fe40000000000 */
[----:B------:R-:W-:-:S04]  /*3720*/  USHF.R.U32.HI UR6, URZ, 0x5, UR6 ;  /* 0x00000005ff067899 */ /* 0x000fc80008011606 */
[----:B------:R-:W-:Y:S02]  /*3730*/  USHF.L.U32 UR8, UR8, UR6, URZ ;  /* 0x0000000608087299 */ /* 0x000fe400080006ff */
[----:B------:R-:W-:-:S04]  /*3740*/  USHF.L.U32 UR5, UR5, UR6, URZ ;  /* 0x0000000605057299 */ /* 0x000fc800080006ff */
[----:B--2---:R-:W-:-:S04]  /*3750*/  LOP3.LUT R0, R0, UR8, RZ, 0xc0, !PT ;  /* 0x0000000800007c12 */ /* 0x004fc8000f8ec0ff */
[----:B------:R-:W-:-:S13]  /*3760*/  ISETP.NE.AND P0, PT, R0, UR8, PT ;  /* 0x0000000800007c0c */ /* 0x000fda000bf05270 */
[----:B------:R-:W-:Y:S05]  /*3770*/  @P0 BRA `(.L_x_65) ;  /* 0x0000000000580947 */ /* 0x000fea0003800000 */
[----:B------:R-:W1:Y:S02]  /*3780*/  LDS R0, [UR4+0x18] ;  /* 0x00001804ff007984 */ /* 0x000e640008000800 */
[----:B-1----:R-:W-:-:S04]  /*3790*/  LOP3.LUT R0, R0, UR5, RZ, 0xc0, !PT ;  /* 0x0000000500007c12 */ /* 0x002fc8000f8ec0ff */
[----:B------:R-:W-:-:S13]  /*37a0*/  ISETP.NE.AND P0, PT, R0, UR5, PT ;  /* 0x0000000500007c0c */ /* 0x000fda000bf05270 */
[----:B------:R-:W-:Y:S05]  /*37b0*/  @P0 BRA `(.L_x_66) ;  /* 0x00000000003c0947 */ /* 0x000fea0003800000 */
[----:B------:R-:W1:Y:S01]  /*37c0*/  S2R R2, SR_LANEID ;  /* 0x0000000000027919 */ /* 0x000e620000000000 */
[----:B------:R-:W-:Y:S01]  /*37d0*/  ULOP3.LUT UR8, URZ, UR8, URZ, 0x33, !UPT ;  /* 0x00000008ff087292 */ /* 0x000fe2000f8e33ff */
[----:B------:R-:W-:Y:S02]  /*37e0*/  VOTEU.ANY UR7, UPT, PT ;  /* 0x0000000000077886 */ /* 0x000fe400038e0100 */
[----:B------:R-:W-:-:S03]  /*37f0*/  UFLO.U32 UR7, UR7 ;  /* 0x00000007000772bd */ /* 0x000fc600080e0000 */
[----:B------:R-:W-:-:S04]  /*3800*/  IMAD.U32 R0, RZ, RZ, UR8 ;  /* 0x00000008ff007e24 */ /* 0x000fc8000f8e00ff */
[----:B------:R2:W3:Y:S02]  /*3810*/  REDUX UR6, R0 ;  /* 0x00000000000673c4 */ /* 0x0004e40000000000 */
[----:B------:R1:W-:Y:S02]  /*3820*/  UTCATOMSWS.AND URZ, UR8 ;  /* 0x0000000800ff79e3 */ /* 0x0003e40008000000 */
[----:B-1----:R-:W-:Y:S02]  /*3830*/  ISETP.EQ.U32.AND P0, PT, R2, UR7, PT ;  /* 0x0000000702007c0c */ /* 0x002fe4000bf02070 */
[----:B--2---:R-:W-:Y:S02]  /*3840*/  LOP3.LUT R0, RZ, UR5, RZ, 0x33, !PT ;  /* 0x00000005ff007c12 */ /* 0x004fe4000f8e33ff */
[----:B---3--:R-:W-:Y:S02]  /*3850*/  MOV R2, UR6 ;  /* 0x0000000600027c02 */ /* 0x008fe40008000f00 */
[----:B------:R-:W1:Y:S07]  /*3860*/  REDUX UR5, R0 ;  /* 0x00000000000573c4 */ /* 0x000e6e0000000000 */
[----:B------:R2:W-:Y:S01]  /*3870*/  @P0 ATOMS.AND RZ, [UR4+0x14], R2 ;  /* 0x00001402ffff098c */ /* 0x0005e2000a800004 */
[----:B-1----:R-:W-:-:S05]  /*3880*/  IMAD.U32 R0, RZ, RZ, UR5 ;  /* 0x00000005ff007e24 */ /* 0x002fca000f8e00ff */
[----:B------:R2:W-:Y:S01]  /*3890*/  @P0 ATOMS.AND RZ, [UR4+0x18], R0 ;  /* 0x00001800ffff098c */ /* 0x0005e2000a800004 */
[----:B------:R-:W-:Y:S05]  /*38a0*/  BRA `(.L_x_67) ;  /* 0x0000000000147947 */ /* 0x000fea0003800000 */
.L_x_66:
[----:B------:R-:W-:Y:S02]  /*38b0*/  MOV R2, 0x38d0 ;  /* 0x000038d000027802 */ /* 0x000fe40000000f00 */
[----:B----45:R-:W-:Y:S05]  /*38c0*/  CALL.REL.NOINC `($__internal_0_$__cuda_sm10x_tcgen05_guardrail_trap_col_being_dealloced_not_returned_by_alloc) ;  /* 0x0000008400707944 */ /* 0x030fea0003c00000 */
[----:B------:R-:W-:Y:S05]  /*38d0*/  BRA `(.L_x_67) ;  /* 0x0000000000087947 */ /* 0x000fea0003800000 */
.L_x_65:
[----:B------:R-:W-:Y:S02]  /*38e0*/  MOV R2, 0x3900 ;  /* 0x0000390000027802 */ /* 0x000fe40000000f00 */
[----:B----45:R-:W-:Y:S05]  /*38f0*/  CALL.REL.NOINC `($__internal_2_$__cuda_sm10x_tcgen05_guardrail_trap_unallocated_columns_being_dealloced) ;  /* 0x00000084007c7944 */ /* 0x030fea0003c00000 */
.L_x_67:
[----:B------:R-:W-:Y:S01]  /*3900*/  NOP ;  /* 0x0000000000007918 */ /* 0x000fe20000000000 */
[----:B------:R-:W-:Y:S05]  /*3910*/  EXIT ;  /* 0x000000000000794d */ /* 0x000fea0003800000 */
.L_x_51:
[----:B------:R-:W-:-:S09]  /*3920*/  UISETP.NE.OR UP1, UPT, UR8, 0x3, !UP1 ;  /* 0x000000030800788c */ /* 0x000fd2000cf25670 */
[----:B------:R-:W-:Y:S05]  /*3930*/  BRA.U UP1, `(.L_x_68) ;  /* 0x0000001101087547 */ /* 0x000fea000b800000 */
[----:B------:R-:W1:Y:S01]  /*3940*/  LDCU.64 UR6, c[0x0][0x888] ;  /* 0x00011100ff0677ac */ /* 0x000e620008000a00 */
[----:B------:R-:W2:Y:S01]  /*3950*/  LDC R0, c[0x0][0xb30] ;  /* 0x0002cc00ff007b82 */ /* 0x000ea20000000800 */
[----:B------:R-:W-:Y:S02]  /*3960*/  HFMA2 R27, -RZ, RZ, 0, 0 ;  /* 0x00000000ff1b7431 */ /* 0x000fe400000001ff */
[----:B------:R-:W-:Y:S01]  /*3970*/  IMAD.MOV.U32 R29, RZ, RZ, 0x1 ;  /* 0x00000001ff1d7424 */ /* 0x000fe200078e00ff */
[----:B------:R-:W4:Y:S01]  /*3980*/  LDCU.64 UR4, c[0x0][0x890] ;  /* 0x00011200ff0477ac */ /* 0x000f220008000a00 */
[----:B------:R-:W-:Y:S01]  /*3990*/  IMAD.MOV.U32 R28, RZ, RZ, RZ ;  /* 0x000000ffff1c7224 */ /* 0x000fe200078e00ff */
[----:B------:R-:W-:Y:S01]  /*39a0*/  MOV R25, 0x2000 ;  /* 0x0000200000197802 */ /* 0x000fe20000000f00 */
[----:B------:R-:W-:Y:S01]  /*39b0*/  UPLOP3.LUT UP0, UPT, UPT, UPT, UPT, 0x40, 0x4 ;  /* 0x000000000004789c */ /* 0x000fe20003f0e870 */
[----:B------:R-:W3:Y:S08]  /*39c0*/  LDC R24, c[0x0][0x370] ;  /* 0x0000dc00ff187b82 */ /* 0x000ef00000000800 */
[----:B------:R-:W3:Y:S01]  /*39d0*/  LDC R3, c[0x0][0xb0c] ;  /* 0x0002c300ff037b82 */ /* 0x000ee20000000800 */
[----:B-1----:R-:W-:-:S03]  /*39e0*/  UISETP.NE.U32.AND UP1, UPT, UR6, URZ, UPT ;  /* 0x000000ff0600728c */ /* 0x002fc6000bf25070 */
[----:B------:R-:W-:Y:S01]  /*39f0*/  UMOV UR6, 0x400 ;  /* 0x0000040000067882 */ /* 0x000fe20000000000 */
[----:B------:R-:W-:Y:S02]  /*3a00*/  UISETP.NE.AND.EX UP1, UPT, UR7, URZ, UPT, UP1 ;  /* 0x000000ff0700728c */ /* 0x000fe4000bf25310 */
[----:B------:R-:W-:Y:S01]  /*3a10*/  ULEA UR6, UR37, UR6, 0x18 ;  /* 0x0000000625067291 */ /* 0x000fe2000f8ec0ff */
[----:B------:R-:W1:Y:S01]  /*3a20*/  LDC R18, c[0x0][0xb20] ;  /* 0x0002c800ff127b82 */ /* 0x000e620000000800 */
[----:B----4-:R-:W-:Y:S01]  /*3a30*/  UISETP.NE.U32.AND UP2, UPT, UR4, URZ, UPT ;  /* 0x000000ff0400728c */ /* 0x010fe2000bf45070 */
[----:B--2---:R-:W-:Y:S01]  /*3a40*/  ISETP.NE.AND P1, PT, R0, 0x1, PT ;  /* 0x000000010000780c */ /* 0x004fe20003f25270 */
[----:B------:R-:W-:Y:S02]  /*3a50*/  UIADD3 UR7, UPT, UPT, UR6, 0x88, URZ ;  /* 0x0000008806077890 */ /* 0x000fe4000fffe0ff */
[----:B------:R-:W-:Y:S02]  /*3a60*/  UIADD3 UR33, UPT, UPT, UR6, 0x70, URZ ;  /* 0x0000007006217890 */ /* 0x000fe4000fffe0ff */
[----:B------:R-:W-:Y:S01]  /*3a70*/  UIADD3 UR25, UPT, UPT, UR6, 0x78, URZ ;  /* 0x0000007806197890 */ /* 0x000fe2000fffe0ff */
[----:B------:R-:W2:Y:S01]  /*3a80*/  LDC.64 R30, c[0x0][0x348] ;  /* 0x0000d200ff1e7b82 */ /* 0x000ea20000000a00 */
[----:B------:R-:W-:-:S02]  /*3a90*/  UIADD3 UR17, UPT, UPT, UR6, 0x80, URZ ;  /* 0x0000008006117890 */ /* 0x000fc4000fffe0ff */
[----:B------:R-:W-:Y:S02]  /*3aa0*/  UPRMT UR7, UR37, 0x654, UR7 ;  /* 0x0000065425077896 */ /* 0x000fe40008000007 */
[----:B------:R-:W-:-:S03]  /*3ab0*/  UISETP.NE.AND.EX UP2, UPT, UR5, URZ, UPT, UP2 ;  /* 0x000000ff0500728c */ /* 0x000fc6000bf45320 */
[----:B------:R-:W4:Y:S08]  /*3ac0*/  LDC.64 R16, c[0x0][0xb10] ;  /* 0x0002c400ff107b82 */ /* 0x000f300000000a00 */
[----:B------:R-:W1:Y:S08]  /*3ad0*/  LDC.64 R6, c[0x0][0xb18] ;  /* 0x0002c600ff067b82 */ /* 0x000e700000000a00 */
[----:B------:R-:W1:Y:S08]  /*3ae0*/  LDC.64 R4, c[0x0][0xb28] ;  /* 0x0002ca00ff047b82 */ /* 0x000e700000000a00 */
[----:B---3--:R-:W1:Y:S02]  /*3af0*/  LDC R19, c[0x0][0x374] ;  /* 0x0000dd00ff137b82 */ /* 0x008e640000000800 */
.L_x_79:
[C---:B------:R-:W-:Y:S02]  /*3b00*/  LEA R0, R28.reuse, UR6, 0x3 ;  /* 0x000000061c007c11 */ /* 0x040fe4000f8e18ff */
[----:B------:R-:W-:Y:S02]  /*3b10*/  SHF.L.U32 R2, R27, 0x1f, RZ ;  /* 0x0000001f1b027819 */ /* 0x000fe400000006ff */
[----:B------:R-:W-:Y:S02]  /*3b20*/  LEA R20, R28, UR6, 0x4 ;  /* 0x000000061c147c11 */ /* 0x000fe4000f8e20ff */
[----:B---3--:R-:W3:Y:S02]  /*3b30*/  SYNCS.PHASECHK.TRANS64.TRYWAIT P0, [R0+URZ+0xc0], R2 ;  /* 0x0000c002000075a7 */ /* 0x008ee400080011ff */
[----:B---3--:R-:W-:Y:S05]  /*3b40*/  @!P0 BRA `(.L_x_69) ;  /* 0x0000007c00848947 */ /* 0x008fea0003800000 */
.L_x_159:
[----:B------:R-:W-:Y:S01]  /*3b50*/  ISETP.GE.AND P0, PT, R72, 0x1, PT ;  /* 0x000000014800780c */ /* 0x000fe20003f06270 */
[----:B------:R-:W1:Y:S01]  /*3b60*/  LDS.128 R20, [R20+0x130] ;  /* 0x0001300014147984 */ /* 0x000e620000000c00 */
[----:B---3--:R-:W-:Y:S01]  /*3b70*/  VIADD R0, R0, 0xd0 ;  /* 0x000000d000007836 */ /* 0x008fe20000000000 */
[----:B------:R-:W-:Y:S01]  /*3b80*/  @!PT LDS RZ, [RZ] ;  /* 0x00000000fffff984 */ /* 0x000fe20000000800 */
[----:B------:R-:W-:Y:S01]  /*3b90*/  @!PT LDS RZ, [RZ] ;  /* 0x00000000fffff984 */ /* 0x000fe20000000800 */
[----:B------:R-:W-:Y:S01]  /*3ba0*/  @!PT LDS RZ, [RZ] ;  /* 0x00000000fffff984 */ /* 0x000fe20000000800 */
[----:B------:R-:W-:Y:S01]  /*3bb0*/  @!PT LDS RZ, [RZ] ;  /* 0x00000000fffff984 */ /* 0x000fe20000000800 */
[----:B------:R3:W-:Y:S06]  /*3bc0*/  MEMBAR.ALL.CTA ;  /* 0x0000000000007992 */ /* 0x0007ec0000008000 */
[----:B---3--:R-:W3:Y:S01]  /*3bd0*/  FENCE.VIEW.ASYNC.S ;  /* 0x00000000000073c6 */ /* 0x008ee20000000000 */
[----:B------:R-:W-:Y:S04]  /*3be0*/  PRMT R0, RZ, 0x654, R0 ;  /* 0x00000654ff007816 */ /* 0x000fe80000000000 */
[----:B---3--:R3:W-:Y:S01]  /*3bf0*/  SYNCS.ARRIVE.TRANS64.RED.A1T0 RZ, [R0+URZ], RZ ;  /* 0x000000ff00ff79a7 */ /* 0x0087e200081004ff */
[----:B-1----:R-:W-:Y:S11]  /*3c00*/  LOP3.LUT P3, RZ, R22, 0x1, RZ, 0xc0, !PT ;  /* 0x0000000116ff7812 */ /* 0x002ff6000786c0ff */
[----:B------:R-:W-:Y:S02]  /*3c10*/  @!UPT UIADD3 URZ, UPT, UPT, URZ, URZ, URZ ;  /* 0x000000fffffff290 */ /* 0x000fe4000fffe0ff */
[----:B------:R-:W-:Y:S02]  /*3c20*/  @P3 MOV R11, R20 ;  /* 0x00000014000b3202 */ /* 0x000fe40000000f00 */
[----:B------:R-:W-:Y:S01]  /*3c30*/  @P3 LOP3.LUT R10, R21, 0xffff, RZ, 0xc0, !PT ;  /* 0x0000ffff150a3812 */ /* 0x000fe200078ec0ff */
[----:B---3--:R-:W-:Y:S06]  /*3c40*/  @!P0 BRA `(.L_x_70) ;  /* 0x0000000000a48947 */ /* 0x008fec0003800000 */
[-C--:B------:R-:W-:Y:S01]  /*3c50*/  IMAD.HI.U32 R0, R19, R7.reuse, RZ ;  /* 0x0000000713007227 */ /* 0x080fe200078e00ff */
[----:B------:R-:W-:Y:S02]  /*3c60*/  ISETP.NE.AND P0, PT, R6, 0x1, PT ;  /* 0x000000010600780c */ /* 0x000fe40003f05270 */
[----:B------:R-:W-:Y:S01]  /*3c70*/  ISETP.NE.AND P2, PT, R72, 0x1, PT ;  /* 0x000000014800780c */ /* 0x000fe20003f45270 */
[----:B----4-:R-:W-:Y:S01]  /*3c80*/  IMAD.HI.U32 R9, R24, R16, RZ ;  /* 0x0000001018097227 */ /* 0x010fe200078e00ff */
[----:B------:R-:W-:Y:S02]  /*3c90*/  SHF.R.U32.HI R0, RZ, R18, R0 ;  /* 0x00000012ff007219 */ /* 0x000fe40000011600 */
[----:B------:R-:W-:Y:S01]  /*3ca0*/  ISETP.NE.AND P4, PT, R3, 0x1, PT ;  /* 0x000000010300780c */ /* 0x000fe20003f85270 */
[----:B------:R-:W-:Y:S01]  /*3cb0*/  IMAD.HI.U32 R13, R10, R7, RZ ;  /* 0x000000070a0d7227 */ /* 0x000fe200078e00ff */
[----:B------:R-:W-:Y:S02]  /*3cc0*/  SHF.R.U32.HI R9, RZ, R17, R9 ;  /* 0x00000011ff097219 */ /* 0x000fe40000011609 */
[----:B------:R-:W-:Y:S01]  /*3cd0*/  SEL R0, R19, R0, !P0 ;  /* 0x0000000013007207 */ /* 0x000fe20004000000 */
[----:B------:R-:W-:Y:S01]  /*3ce0*/  IMAD.HI.U32 R12, R11, R16, RZ ;  /* 0x000000100b0c7227 */ /* 0x000fe200078e00ff */
[----:B------:R-:W-:Y:S03]  /*3cf0*/  SEL R9, R24, R9, !P4 ;  /* 0x0000000918097207 */ /* 0x000fe60006000000 */
[-C--:B------:R-:W-:Y:S01]  /*3d00*/  IMAD.HI.U32 R8, R0, R4.reuse, RZ ;  /* 0x0000000400087227 */ /* 0x080fe200078e00ff */
[----:B------:R-:W-:Y:S03]  /*3d10*/  SHF.R.U32.HI R12, RZ, R17, R12 ;  /* 0x00000011ff0c7219 */ /* 0x000fe6000001160c */
[----:B------:R-:W-:Y:S01]  /*3d20*/  IMAD.HI.U32 R2, R9, R4, RZ ;  /* 0x0000000409027227 */ /* 0x000fe200078e00ff */
[-C--:B------:R-:W-:Y:S02]  /*3d30*/  @P2 SHF.R.U32.HI R0, RZ, R5.reuse, R8 ;  /* 0x00000005ff002219 */ /* 0x080fe40000011608 */
[----:B------:R-:W-:Y:S02]  /*3d40*/  SHF.R.U32.HI R8, RZ, R18, R13 ;  /* 0x00000012ff087219 */ /* 0x000fe4000001160d */
[----:B------:R-:W-:Y:S01]  /*3d50*/  @P2 SHF.R.U32.HI R9, RZ, R5, R2 ;  /* 0x00000005ff092219 */ /* 0x000fe20000011602 */
[----:B------:R-:W-:Y:S01]  /*3d60*/  IMAD R0, R72, R0, RZ ;  /* 0x0000000048007224 */ /* 0x000fe200078e02ff */
[----:B------:R-:W-:Y:S02]  /*3d70*/  SEL R8, R10, R8, !P0 ;  /* 0x000000080a087207 */ /* 0x000fe40004000000 */
[----:B------:R-:W-:Y:S01]  /*3d80*/  SEL R2, R11, R12, !P4 ;  /* 0x0000000c0b027207 */ /* 0x000fe20006000000 */
[----:B------:R-:W-:Y:S01]  /*3d90*/  IMAD R12, R72, R9, RZ ;  /* 0x00000009480c7224 */ /* 0x000fe200078e02ff */
[C---:B------:R-:W-:Y:S01]  /*3da0*/  ISETP.GE.AND P0, PT, R8.reuse, R0, PT ;  /* 0x000000000800720c */ /* 0x040fe20003f06270 */
[----:B------:R-:W-:Y:S03]  /*3db0*/  IMAD.HI.U32 R0, R8, R4, RZ ;  /* 0x0000000408007227 */ /* 0x000fe600078e00ff */
[----:B------:R-:W-:Y:S02]  /*3dc0*/  ISETP.GE.OR P0, PT, R2, R12, P0 ;  /* 0x0000000c0200720c */ /* 0x000fe40000706670 */
[-C--:B------:R-:W-:Y:S04]  /*3dd0*/  SHF.R.U32.HI R0, RZ, R5.reuse, R0 ;  /* 0x00000005ff007219 */ /* 0x080fe80000011600 */
[----:B------:R-:W-:Y:S05]  /*3de0*/  SEL R13, R8, R0, !P2 ;  /* 0x00000000080d7207 */ /* 0x000fea0005000000 */
[----:B------:R-:W-:Y:S02]  /*3df0*/  IMAD.MOV R12, RZ, RZ, -R13 ;  /* 0x000000ffff0c7224 */ /* 0x000fe400078e0a0d */
[----:B------:R-:W-:Y:S04]  /*3e00*/  @!P0 IMAD.HI.U32 R0, R2, R4, RZ ;  /* 0x0000000402008227 */ /* 0x000fe800078e00ff */
[----:B------:R-:W-:Y:S01]  /*3e10*/  IMAD R12, R72, R12, R8 ;  /* 0x0000000c480c7224 */ /* 0x000fe200078e0208 */
[----:B------:R-:W-:Y:S04]  /*3e20*/  @!P0 SHF.R.U32.HI R0, RZ, R5, R0 ;  /* 0x00000005ff008219 */ /* 0x000fe80000011600 */
[----:B------:R-:W-:Y:S04]  /*3e30*/  @!P0 SEL R0, R2, R0, !P2 ;  /* 0x0000000002008207 */ /* 0x000fe80005000000 */
[----:B------:R-:W-:Y:S01]  /*3e40*/  @!P0 IADD3 R13, PT, PT, R13, -R0, RZ ;  /* 0x800000000d0d8210 */ /* 0x000fe20007ffe0ff */
[----:B------:R-:W-:Y:S01]  /*3e50*/  @!P0 IMAD R0, R9, R12, R0 ;  /* 0x0000000c09008224 */ /* 0x000fe200078e0200 */
[----:B------:R-:W-:Y:S01]  /*3e60*/  IADD3 R9, PT, PT, -R8, RZ, RZ ;  /* 0x000000ff08097210 */ /* 0x000fe20007ffe1ff */
[--C-:B------:R-:W-:Y:S02]  /*3e70*/  IMAD.MOV R12, RZ, RZ, -R2.reuse ;  /* 0x000000ffff0c7224 */ /* 0x100fe400078e0a02 */
[----:B------:R-:W-:Y:S02]  /*3e80*/  @!P0 IMAD R8, R13, R72, R2 ;  /* 0x000000480d088224 */ /* 0x000fe400078e0202 */
[----:B------:R-:W-:Y:S02]  /*3e90*/  @!P0 IMAD.MOV.U32 R2, RZ, RZ, R0 ;  /* 0x000000ffff028224 */ /* 0x000fe400078e0000 */
[----:B------:R-:W-:Y:S02]  /*3ea0*/  IMAD R11, R3, R12, R11 ;  /* 0x0000000c030b7224 */ /* 0x000fe400078e020b */
[----:B------:R-:W-:Y:S02]  /*3eb0*/  IMAD R10, R6, R9, R10 ;  /* 0x00000009060a7224 */ /* 0x000fe400078e020a */
[----:B------:R-:W-:Y:S02]  /*3ec0*/  IMAD R11, R2, R3, R11 ;  /* 0x00000003020b7224 */ /* 0x000fe400078e020b */
[----:B------:R-:W-:Y:S02]  /*3ed0*/  IMAD R10, R8, R6, R10 ;  /* 0x00000006080a7224 */ /* 0x000fe400078e020a */
.L_x_70:
[----:B------:R-:W-:Y:S05]  /*3ee0*/  BRA.U UP0, `(.L_x_71) ;  /* 0x0000000100107547 */ /* 0x000fea000b800000 */
[----:B------:R-:W-:Y:S04]  /*3ef0*/  MOV R2, UR13 ;  /* 0x0000000d00027c02 */ /* 0x000fe80008000f00 */
[----:B------:R-:W-:Y:S04]  /*3f00*/  SHF.L.U32 R2, R2, 0x1f, RZ ;  /* 0x0000001f02027819 */ /* 0x000fe800000006ff */
[----:B------:R-:W1:Y:S02]  /*3f10*/  SYNCS.PHASECHK.TRANS64.TRYWAIT P0, [UR6+0xb8], R2 ;  /* 0x0000b802ff0075a7 */ /* 0x000e640008001106 */
[----:B-1----:R-:W-:Y:S05]  /*3f20*/  @!P0 BRA `(.L_x_72) ;  /* 0x0000007800a08947 */ /* 0x002fea0003800000 */
.L_x_71:
[----:B------:R-:W-:Y:S02]  /*3f30*/  R2UR UR35, R15 ;  /* 0x000000000f2372ca */ /* 0x000fe400000e0000 */
[----:B------:R-:W-:Y:S02]  /*3f40*/  R2UR UR34, R14 ;  /* 0x000000000e2272ca */ /* 0x000fe400000e0000 */
[----:B------:R-:W-:Y:S02]  /*3f50*/  ISETP.NE.U32.AND P2, PT, RZ, UR4, PT ;  /* 0x00000004ff007c0c */ /* 0x000fe4000bf45070 */
[----:B------:R-:W-:Y:S02]  /*3f60*/  SHF.L.U32 R14, R29, 0x1f, RZ ;  /* 0x0000001f1d0e7819 */ /* 0x000fe400000006ff */
[----:B------:R-:W-:Y:S05]  /*3f70*/  ISETP.NE.AND.EX P2, PT, RZ, UR5, PT, P2 ;  /* 0x00000005ff007c0c */ /* 0x000fea000bf45320 */
[----:B------:R-:W-:Y:S02]  /*3f80*/  USHF.L.U32 UR35, UR35, 0x7, URZ ;  /* 0x0000000723237899 */ /* 0x000fe400080006ff */
[----:B------:R-:W-:Y:S01]  /*3f90*/  USHF.L.U32 UR34, UR34, 0x8, URZ ;  /* 0x0000000822227899 */ /* 0x000fe200080006ff */
[----:B------:R-:W-:Y:S11]  /*3fa0*/  BRA.U !UP2, `(.L_x_73) ;  /* 0x000000010a347547 */ /* 0x000ff6000b800000 */
[----:B------:R-:W-:Y:S01]  /*3fb0*/  UPLOP3.LUT UP3, UPT, UPT, UPT, UP1, 0x80, 0x8 ;  /* 0x000000000008789c */ /* 0x000fe20003f6f010 */
[----:B-1----:R-:W-:Y:S02]  /*3fc0*/  HFMA2 R0, -RZ, RZ, 0, 5.9604644775390625e-08 ;  /* 0x00000001ff007431 */ /* 0x002fe400000001ff */
[----:B------:R-:W-:Y:S03]  /*3fd0*/  IMAD.MOV.U32 R170, RZ, RZ, 0x1 ;  /* 0x00000001ffaa7424 */ /* 0x000fe600078e00ff */
[----:B------:R-:W-:Y:S05]  /*3fe0*/  PLOP3.LUT P0, PT, PT, PT, UP3, 0x80, 0x8 ;  /* 0x000000000008781c */ /* 0x000fea0003f0f038 */
[----:B------:R-:W1:Y:S01]  /*3ff0*/  @UP3 LDCU.64 UR10, c[0x0][0x888] ;  /* 0x00011100ff0a37ac */ /* 0x000e620008000a00 */
[----:B------:R-:W-:Y:S07]  /*4000*/  @UP3 UIMAD UR8, UR36, UR4, URZ ;  /* 0x00000004240832a4 */ /* 0x000fee000f8e02ff */
[----:B------:R-:W-:Y:S01]  /*4010*/  @!P0 PRMT R170, R0, 0x7610, R170 ;  /* 0x0000761000aa8816 */ /* 0x000fe200000000aa */
[----:B-1----:R-:W-:Y:S03]  /*4020*/  @UP3 UIMAD.WIDE UR10, UR8, 0x4, UR10 ;  /* 0x00000004080a38a5 */ /* 0x002fe6000f8e020a */
[----:B------:R-:W1:Y:S03]  /*4030*/  @!UP3 LDCU UR8, c[0x0][0x880] ;  /* 0x00011000ff08b7ac */ /* 0x000e660008000800 */
[----:B------:R-:W-:Y:S01]  /*4040*/  IMAD.U32 R8, RZ, RZ, UR10 ;  /* 0x0000000aff087e24 */ /* 0x000fe2000f8e00ff */
[----:B------:R-:W-:Y:S05]  /*4050*/  MOV R9, UR11 ;  /* 0x0000000b00097c02 */ /* 0x000fea0008000f00 */
[----:B-----5:R3:W5:Y:S02]  /*4060*/  @P0 LDG.E R79, desc[UR46][R8.64] ;  /* 0x0000002e084f0981 */ /* 0x020764000c1e1900 */
[----:B-1-3--:R-:W-:Y:S07]  /*4070*/  @!P0 IMAD.U32 R79, RZ, RZ, UR8 ;  /* 0x00000008ff4f8e24 */ /* 0x00afee000f8e00ff */
.L_x_73:
[----:B-----5:R-:W-:Y:S01]  /*4080*/  @!P2 FSETP.EQ.AND P0, PT, R79, RZ, PT ;  /* 0x000000ff4f00a20b */ /* 0x020fe20003f02000 */
[----:B------:R-:W-:Y:S01]  /*4090*/  @!UPT UIADD3 URZ, UPT, UPT, URZ, URZ, URZ ;  /* 0x000000fffffff290 */ /* 0x000fe2000fffe0ff */
[----:B------:R-:W-:Y:S11]  /*40a0*/  @!P2 BRA `(.L_x_74) ;  /* 0x000000000014a947 */ /* 0x000ff60003800000 */
[----:B------:R-:W-:Y:S02]  /*40b0*/  LOP3.LUT P2, RZ, R170, 0xff, RZ, 0xc0, !PT ;  /* 0x000000ffaaff7812 */ /* 0x000fe4000784c0ff */
[----:B------:R-:W-:Y:S04]  /*40c0*/  PLOP3.LUT P0, PT, PT, PT, UP3, 0x80, 0x8 ;  /* 0x000000000008781c */ /* 0x000fe80003f0f038 */
[----:B------:R-:W-:Y:S07]  /*40d0*/  PLOP3.LUT P0, PT, P0, PT, PT, 0x8, 0x80 ;  /* 0x000000000080781c */ /* 0x000fee000070e170 */
[----:B------:R-:W-:Y:S11]  /*40e0*/  @P2 FSETP.EQ.AND P0, PT, R79, RZ, PT ;  /* 0x000000ff4f00220b */ /* 0x000ff60003f02000 */
[----:B------:R-:W-:Y:S02]  /*40f0*/  @!UPT UIADD3 URZ, UPT, UPT, URZ, URZ, URZ ;  /* 0x000000fffffff290 */ /* 0x000fe4000fffe0ff */
.L_x_74:
[----:B------:R-:W3:Y:S01]  /*4100*/  SYNCS.PHASECHK.TRANS64.TRYWAIT P2, [UR6+0x90], R14 ;  /* 0x0000900eff0075a7 */ /* 0x000ee20008041106 */
[----:B------:R-:W-:Y:S04]  /*4110*/  ELECT P4, URZ, PT ;  /* 0x0000000000ff782f */ /* 0x000fe80003880000 */
[----:B------:R-:W-:Y:S11]  /*4120*/  PLOP3.LUT P4, PT, P0, P4, PT, 0xf2, 0x2f ;  /* 0x00000000002f781c */ /* 0x000ff60000789e72 */
[----:B------:R-:W-:Y:S02]  /*4130*/  @!UPT UIADD3 URZ, UPT, UPT, URZ, URZ, URZ ;  /* 0x000000fffffff290 */ /* 0x000fe4000fffe0ff */
[----:B--2---:R-:W-:Y:S05]  /*4140*/  @!P4 IADD3 R8, P0, PT, R30, 0x580, RZ ;  /* 0x000005801e08c810 */ /* 0x004fea0007f1e0ff */
[----:B-1----:R-:W-:Y:S01]  /*4150*/  @!P4 IMAD.X R2, RZ, RZ, R31, P0 ;  /* 0x000000ffff02c224 */ /* 0x002fe200000e061f */
[----:B---3--:R-:W-:Y:S07]  /*4160*/  @!P2 BRA `(.L_x_75) ;  /* 0x000000780028a947 */ /* 0x008fee0003800000 */
.L_x_162:
[----:B------:R-:W-:Y:S01]  /*4170*/  @!P4 R2UR UR8, R2 ;  /* 0x000000000208c2ca */ /* 0x000fe200000e0000 */
[----:B------:R-:W-:Y:S01]  /*4180*/  VOTEU.ALL UP0, P4 ;  /* 0x0000000000ff7886 */ /* 0x000fe20002000000 */
[----:B------:R-:W-:Y:S01]  /*4190*/  @!P4 R2UR UR9, R8 ;  /* 0x000000000809c2ca */ /* 0x000fe200000e0000 */
[----:B-1----:R-:W-:Y:S01]  /*41a0*/  @!P4 IMAD.MOV.U32 R0, RZ, RZ, 0x2000 ;  /* 0x00002000ff00c424 */ /* 0x002fe200078e00ff */
[----:B------:R-:W-:Y:S01]  /*41b0*/  UMOV UR10, 0x0 ;  /* 0x00000000000a7882 */ /* 0x000fe20000000000 */
[----:B------:R-:W-:Y:S01]  /*41c0*/  UMOV UR11, 0x10000000 ;  /* 0x10000000000b7882 */ /* 0x000fe20000000000 */
[----:B------:R-:W-:Y:S01]  /*41d0*/  @!UP0 UIADD3 UR32, UPT, UPT, UR6, 0x200, URZ ;  /* 0x0000020006208890 */ /* 0x000fe2000fffe0ff */
[----:B------:R-:W-:Y:S06]  /*41e0*/  VOTEU.ALL UP0, P4 ;  /* 0x0000000000ff7886 */ /* 0x000fec0002000000 */
[----:B------:R-:W-:Y:S01]  /*41f0*/  IMAD.U32 R9, RZ, RZ, UR8 ;  /* 0x00000008ff097e24 */ /* 0x000fe2000f8e00ff */
[----:B------:R-:W-:Y:S01]  /*4200*/  UPRMT UR8, UR37, 0x654, UR33 ;  /* 0x0000065425087896 */ /* 0x000fe20008000021 */
[----:B------:R-:W-:Y:S03]  /*4210*/  IMAD.U32 R8, RZ, RZ, UR9 ;  /* 0x00000009ff087e24 */ /* 0x000fe6000f8e00ff */
[----:B------:R-:W-:Y:S02]  /*4220*/  @!P4 R2UR UR15, R9 ;  /* 0x00000000090fc2ca */ /* 0x000fe400000e0000 */
[----:B------:R-:W-:Y:S02]  /*4230*/  @!P4 R2UR UR14, R8 ;  /* 0x00000000080ec2ca */ /* 0x000fe400000e0000 */
[----:B------:R-:W-:Y:S05]  /*4240*/  @!P4 IADD3 R8, P0, PT, R30, 0x580, RZ ;  /* 0x000005801e08c810 */ /* 0x000fea0007f1e0ff */
[----:B------:R-:W-:Y:S06]  /*4250*/  @!P4 IMAD.X R2, RZ, RZ, R31, P0 ;  /* 0x000000ffff02c224 */ /* 0x000fec00000e061f */
[----:B------:R1:W-:Y:S01]  /*4260*/  @!UP0 UTMALDG.3D [UR32], [UR14], desc[UR10] ;  /* 0x00000a200e0085b4 */ /* 0x0003e20008011000 */
[----:B------:R1:W-:Y:S01]  /*4270*/  @!P4 SYNCS.ARRIVE.TRANS64.RED.A0TR RZ, [UR6+0x70], R0 ;  /* 0x00007000ffffc9a7 */ /* 0x0003e20008300406 */
[----:B------:R-:W-:Y:S01]  /*4280*/  SYNCS.ARRIVE.TRANS64.RED.A1T0 RZ, [UR8], RZ ;  /* 0x000000ffffff79a7 */ /* 0x000fe20008100408 */
[----:B------:R-:W2:Y:S02]  /*4290*/  SYNCS.PHASECHK.TRANS64.TRYWAIT P2, [UR6+0x98], R14 ;  /* 0x0000980eff0075a7 */ /* 0x000ea40008041106 */
[----:B-12---:R-:W-:Y:S05]  /*42a0*/  @!P2 BRA `(.L_x_76) ;  /* 0x0000007400f0a947 */ /* 0x006fea0003800000 */
.L_x_164:
[----:B------:R-:W-:Y:S01]  /*42b0*/  @!P4 R2UR UR8, R2 ;  /* 0x000000000208c2ca */ /* 0x000fe200000e0000 */
[----:B------:R-:W-:Y:S01]  /*42c0*/  VOTEU.ALL UP0, P4 ;  /* 0x0000000000ff7886 */ /* 0x000fe20002000000 */
[----:B------:R-:W-:Y:S01]  /*42d0*/  @!P4 R2UR UR9, R8 ;  /* 0x000000000809c2ca */ /* 0x000fe200000e0000 */
[----:B-1----:R-:W-:Y:S01]  /*42e0*/  @!P4 IMAD.MOV.U32 R0, RZ, RZ, 0x2000 ;  /* 0x00002000ff00c424 */ /* 0x002fe200078e00ff */
[----:B------:R-:W-:Y:S01]  /*42f0*/  UMOV UR10, 0x0 ;  /* 0x00000000000a7882 */ /* 0x000fe20000000000 */
[----:B------:R-:W-:Y:S01]  /*4300*/  UMOV UR11, 0x10000000 ;  /* 0x10000000000b7882 */ /* 0x000fe20000000000 */
[----:B------:R-:W-:Y:S02]  /*4310*/  @!UP0 UIADD3 UR26, UPT, UPT, UR34, 0x40, URZ ;  /* 0x00000040221a8890 */ /* 0x000fe4000fffe0ff */
[----:B------:R-:W-:Y:S01]  /*4320*/  @!UP0 UIADD3 UR24, UPT, UPT, UR6, 0x2200, URZ ;  /* 0x0000220006188890 */ /* 0x000fe2000fffe0ff */
[----:B------:R-:W-:Y:S01]  /*4330*/  VOTEU.ALL UP0, P4 ;  /* 0x0000000000ff7886 */ /* 0x000fe20002000000 */
[----:B------:R-:W-:Y:S01]  /*4340*/  UMOV UR27, UR35 ;  /* 0x00000023001b7c82 */ /* 0x000fe20008000000 */
[----:B------:R-:W-:Y:S02]  /*4350*/  UMOV UR28, UR36 ;  /* 0x00000024001c7c82 */ /* 0x000fe40008000000 */
        /* <DEDUP_REMOVED lines=12> */
.L_x_166:
[----:B------:R-:W2:Y:S01]  /*4420*/  LDC.64 R12, c[0x0][0xb18] ;  /* 0x0002c600ff0c7b82 */ /* 0x000ea20000000a00 */
[----:B------:R-:W-:Y:S01]  /*4430*/  @!P4 R2UR UR8, R2 ;  /* 0x000000000208c2ca */ /* 0x000fe200000e0000 */
[----:B------:R-:W-:Y:S01]  /*4440*/  VOTEU.ALL UP0, P4 ;  /* 0x0000000000ff7886 */ /* 0x000fe20002000000 */
[----:B------:R-:W-:Y:S01]  /*4450*/  @!P4 R2UR UR9, R8 ;  /* 0x000000000809c2ca */ /* 0x000fe200000e0000 */
[----:B-1----:R-:W-:Y:S01]  /*4460*/  @!P4 IMAD.MOV.U32 R0, RZ, RZ, 0x2000 ;  /* 0x00002000ff00c424 */ /* 0x002fe200078e00ff */
[----:B------:R-:W-:Y:S03]  /*4470*/  UMOV UR10, 0x0 ;  /* 0x00000000000a7882 */ /* 0x000fe60000000000 */
[----:B------:R-:W1:Y:S01]  /*4480*/  @!P1 LDC R2, c[0x0][0xb0c] ;  /* 0x0002c300ff029b82 */ /* 0x000e620000000800 */
[----:B------:R-:W-:Y:S01]  /*4490*/  @!UP0 UIADD3 UR18, UPT, UPT, UR34, 0x80, URZ ;  /* 0x0000008022128890 */ /* 0x000fe2000fffe0ff */
[----:B------:R-:W-:Y:S01]  /*44a0*/  @P3 SHF.R.U32.HI R26, RZ, 0x10, R21 ;  /* 0x00000010ff1a3819 */ /* 0x000fe20000011615 */
[----:B------:R-:W-:Y:S01]  /*44b0*/  @!UP0 UIADD3 UR16, UPT, UPT, UR6, 0x4200, URZ ;  /* 0x0000420006108890 */ /* 0x000fe2000fffe0ff */
[----:B------:R-:W-:Y:S01]  /*44c0*/  VIADD R28, R28, 0x1 ;  /* 0x000000011c1c7836 */ /* 0x000fe20000000000 */
[----:B------:R-:W-:Y:S01]  /*44d0*/  VOTEU.ALL UP0, P4 ;  /* 0x0000000000ff7886 */ /* 0x000fe20002000000 */
[----:B------:R-:W-:Y:S01]  /*44e0*/  UMOV UR11, 0x10000000 ;  /* 0x10000000000b7882 */ /* 0x000fe20000000000 */
[----:B------:R-:W-:Y:S01]  /*44f0*/  UMOV UR19, UR35 ;  /* 0x0000002300137c82 */ /* 0x000fe20008000000 */
[----:B------:R-:W-:Y:S01]  /*4500*/  IMAD.U32 R9, RZ, RZ, UR8 ;  /* 0x00000008ff097e24 */ /* 0x000fe2000f8e00ff */
[----:B------:R-:W-:Y:S01]  /*4510*/  UMOV UR20, UR36 ;  /* 0x0000002400147c82 */ /* 0x000fe20008000000 */
[----:B------:R-:W-:Y:S01]  /*4520*/  IMAD.U32 R8, RZ, RZ, UR9 ;  /* 0x00000009ff087e24 */ /* 0x000fe2000f8e00ff */
[----:B------:R-:W-:Y:S02]  /*4530*/  UPRMT UR8, UR37, 0x654, UR17 ;  /* 0x0000065425087896 */ /* 0x000fe40008000011 */
[----:B------:R-:W-:Y:S02]  /*4540*/  @!P4 R2UR UR15, R9 ;  /* 0x00000000090fc2ca */ /* 0x000fe400000e0000 */
[----:B------:R-:W-:Y:S02]  /*4550*/  @!P4 R2UR UR14, R8 ;  /* 0x00000000080ec2ca */ /* 0x000fe400000e0000 */
[----:B------:R-:W3:Y:S11]  /*4560*/  LDC.64 R8, c[0x0][0xb10] ;  /* 0x0002c400ff087b82 */ /* 0x000ef60000000a00 */
[----:B------:R1:W-:Y:S01]  /*4570*/  @!UP0 UTMALDG.3D [UR16], [UR14], desc[UR10] ;  /* 0x00000a100e0085b4 */ /* 0x0003e20008011000 */
[----:B------:R5:W-:Y:S01]  /*4580*/  @!P4 SYNCS.ARRIVE.TRANS64.RED.A0TR RZ, [UR6+0x80], R0 ;  /* 0x00008000ffffc9a7 */ /* 0x000be20008300406 */
[C---:B---3--:R-:W-:Y:S01]  /*4590*/  @!P1 IMAD.HI.U32 R8, R11.reuse, R8, RZ ;  /* 0x000000080b089227 */ /* 0x048fe200078e00ff */
[----:B--2---:R-:W-:Y:S02]  /*45a0*/  @!P1 ISETP.NE.AND P0, PT, R12, 0x1, PT ;  /* 0x000000010c00980c */ /* 0x004fe40003f05270 */
[----:B-1----:R-:W-:Y:S01]  /*45b0*/  @!P1 ISETP.NE.AND P2, PT, R2, 0x1, PT ;  /* 0x000000010200980c */ /* 0x002fe20003f45270 */
[----:B------:R-:W-:Y:S01]  /*45c0*/  SYNCS.ARRIVE.TRANS64.RED.A1T0 RZ, [UR8], RZ ;  /* 0x000000ffffff79a7 */ /* 0x000fe20008100408 */
[C---:B------:R-:W-:Y:S01]  /*45d0*/  @!P1 IMAD.HI.U32 R13, R10.reuse, R13, RZ ;  /* 0x0000000d0a0d9227 */ /* 0x040fe200078e00ff */
[----:B------:R-:W-:Y:S04]  /*45e0*/  @!P1 SHF.R.U32.HI R8, RZ, R9, R8 ;  /* 0x00000009ff089219 */ /* 0x000fe80000011608 */
[----:B------:R-:W-:Y:S01]  /*45f0*/  @!P1 SEL R8, R11, R8, !P2 ;  /* 0x000000080b089207 */ /* 0x000fe20005000000 */
[----:B------:R-:W1:Y:S01]  /*4600*/  SYNCS.PHASECHK.TRANS64.TRYWAIT P5, [UR6+0xa8], R14 ;  /* 0x0000a80eff0075a7 */ /* 0x000e6200080a1106 */
[----:B-----5:R-:W2:Y:S02]  /*4610*/  @!P1 LDC R0, c[0x0][0xb20] ;  /* 0x0002c800ff009b82 */ /* 0x020ea40000000800 */
[----:B--2---:R-:W-:Y:S04]  /*4620*/  @!P1 SHF.R.U32.HI R0, RZ, R0, R13 ;  /* 0x00000000ff009219 */ /* 0x004fe8000001160d */
[----:B------:R-:W-:Y:S05]  /*4630*/  @!P1 SEL R9, R10, R0, !P0 ;  /* 0x000000000a099207 */ /* 0x000fea0004000000 */
[----:B------:R-:W-:Y:S02]  /*4640*/  @!P1 IMAD.IADD R0, R9, 0x1, -R8 ;  /* 0x0000000109009824 */ /* 0x000fe400078e0a08 */
[----:B------:R-:W-:Y:S02]  /*4650*/  @!P1 IMAD.IADD R8, R8, 0x1, -R9 ;  /* 0x0000000108089824 */ /* 0x000fe400078e0a09 */
[----:B------:R-:W-:Y:S02]  /*4660*/  @!P1 IMAD R11, R0, R2, R11 ;  /* 0x00000002000b9224 */ /* 0x000fe400078e020b */
[----:B------:R-:W-:Y:S01]  /*4670*/  @!P1 IMAD R10, R8, R12, R10 ;  /* 0x0000000c080a9224 */ /* 0x000fe200078e020a */
[----:B-1----:R-:W-:Y:S06]  /*4680*/  @!P5 BRA `(.L_x_78) ;  /* 0x000000740028d947 */ /* 0x002fec0003800000 */
.L_x_168:
[----:B------:R-:W-:Y:S01]  /*4690*/  @!P4 IADD3 R2, P0, PT, R30, 0x580, RZ ;  /* 0x000005801e02c810 */ /* 0x000fe20007f1e0ff */
[----:B------:R-:W-:Y:S01]  /*46a0*/  VOTEU.ALL UP0, P4 ;  /* 0x0000000000ff7886 */ /* 0x000fe20002000000 */
[----:B------:R-:W-:Y:S01]  /*46b0*/  UMOV UR18, 0x0 ;  /* 0x0000000000127882 */ /* 0x000fe20000000000 */
[----:B------:R-:W-:Y:S01]  /*46c0*/  UMOV UR19, 0x10000000 ;  /* 0x1000000000137882 */ /* 0x000fe20000000000 */
[----:B------:R-:W-:Y:S01]  /*46d0*/  @!P4 R2UR UR9, R2 ;  /* 0x000000000209c2ca */ /* 0x000fe200000e0000 */
[----:B-1----:R-:W-:Y:S01]  /*46e0*/  @!P4 IMAD.X R0, RZ, RZ, R31, P0 ;  /* 0x000000ffff00c224 */ /* 0x002fe200000e061f */
[----:B------:R-:W-:Y:S01]  /*46f0*/  @!UP0 UIADD3 UR10, UPT, UPT, UR34, 0xc0, URZ ;  /* 0x000000c0220a8890 */ /* 0x000fe2000fffe0ff */
[----:B------:R-:W-:Y:S01]  /*4700*/  ISETP.NE.AND P0, PT, R28, 0x2, PT ;  /* 0x000000021c00780c */ /* 0x000fe20003f05270 */
[----:B------:R-:W-:Y:S01]  /*4710*/  UMOV UR11, UR35 ;  /* 0x00000023000b7c82 */ /* 0x000fe20008000000 */
[----:B------:R-:W-:Y:S01]  /*4720*/  UMOV UR12, UR36 ;  /* 0x00000024000c7c82 */ /* 0x000fe20008000000 */
[----:B------:R-:W-:Y:S01]  /*4730*/  @!P4 R2UR UR8, R0 ;  /* 0x000000000008c2ca */ /* 0x000fe200000e0000 */
[----:B------:R-:W-:Y:S01]  /*4740*/  IMAD.IADD R14, R10, 0x1, R168 ;  /* 0x000000010a0e7824 */ /* 0x000fe200078e02a8 */
[----:B------:R-:W-:Y:S01]  /*4750*/  @P3 R2UR UR36, R26 ;  /* 0x000000001a2432ca */ /* 0x000fe200000e0000 */
[----:B------:R-:W-:Y:S01]  /*4760*/  IMAD.IADD R15, R11, 0x1, R169 ;  /* 0x000000010b0f7824 */ /* 0x000fe200078e02a9 */
[----:B------:R-:W-:Y:S02]  /*4770*/  SEL R0, RZ, 0x1, P0 ;  /* 0x00000001ff007807 */ /* 0x000fe40000000000 */
[----:B------:R-:W-:Y:S01]  /*4780*/  LOP3.LUT R29, R29, 0x1, RZ, 0x3c, !PT ;  /* 0x000000011d1d7812 */ /* 0x000fe200078e3cff */
[----:B------:R-:W-:Y:S01]  /*4790*/  IMAD.U32 R8, RZ, RZ, UR9 ;  /* 0x00000009ff087e24 */ /* 0x000fe2000f8e00ff */
[----:B------:R-:W-:Y:S01]  /*47a0*/  @!UP0 UIADD3 UR9, UPT, UPT, UR6, 0x88, URZ ;  /* 0x0000008806098890 */ /* 0x000fe2000fffe0ff */
[----:B------:R-:W-:Y:S02]  /*47b0*/  LOP3.LUT R27, R27, R0, RZ, 0x3c, !PT ;  /* 0x000000001b1b7212 */ /* 0x000fe400078e3cff */
[----:B------:R-:W-:Y:S02]  /*47c0*/  SEL R28, R28, RZ, P0 ;  /* 0x000000ff1c1c7207 */ /* 0x000fe40000000000 */
[----:B------:R-:W-:Y:S01]  /*47d0*/  IMAD.U32 R9, RZ, RZ, UR8 ;  /* 0x00000008ff097e24 */ /* 0x000fe2000f8e00ff */
[----:B------:R-:W-:Y:S01]  /*47e0*/  @!P4 R2UR UR14, R8 ;  /* 0x00000000080ec2ca */ /* 0x000fe200000e0000 */
[----:B------:R-:W-:Y:S01]  /*47f0*/  @!UP0 UIADD3 UR8, UPT, UPT, UR6, 0x6200, URZ ;  /* 0x0000620006088890 */ /* 0x000fe2000fffe0ff */
[----:B------:R-:W-:Y:S02]  /*4800*/  VOTEU.ALL UP0, P4 ;  /* 0x0000000000ff7886 */ /* 0x000fe40002000000 */
[----:B------:R-:W-:Y:S11]  /*4810*/  @!P4 R2UR UR15, R9 ;  /* 0x00000000090fc2ca */ /* 0x000ff600000e0000 */
[----:B------:R-:W-:Y:S02]  /*4820*/  @!UPT UIADD3 URZ, UPT, UPT, URZ, URZ, URZ ;  /* 0x000000fffffff290 */ /* 0x000fe4000fffe0ff */
[----:B------:R3:W-:Y:S01]  /*4830*/  @!UP0 UTMALDG.3D [UR8], [UR14], desc[UR18] ;  /* 0x000012080e0085b4 */ /* 0x0007e20008011000 */
[----:B------:R3:W-:Y:S01]  /*4840*/  @!P4 SYNCS.ARRIVE.TRANS64.RED.A0TR RZ, [UR6+0x88], R25 ;  /* 0x00008819ffffc9a7 */ /* 0x0007e20008300406 */
[----:B------:R-:W-:Y:S01]  /*4850*/  UPLOP3.LUT UP0, UPT, UPT, UPT, UPT, 0x80, 0x8 ;  /* 0x000000000008789c */ /* 0x000fe20003f0f070 */
[----:B------:R-:W-:Y:S01]  /*4860*/  SYNCS.ARRIVE.TRANS64.RED.A1T0 RZ, [UR7], RZ ;  /* 0x000000ffffff79a7 */ /* 0x000fe20008100407 */
[----:B------:R-:W-:Y:S09]  /*4870*/  @P3 BRA `(.L_x_79) ;  /* 0xfffffff000a03947 */ /* 0x000ff2000383ffff */
[----:B------:R-:W-:-:S04]  /*4880*/  SHF.L.U32 R2, R29, 0x1f, RZ ;  /* 0x0000001f1d027819 */ /* 0x000fc800000006ff */
[----:B------:R-:W1:Y:S02]  /*4890*/  SYNCS.PHASECHK.TRANS64.TRYWAIT P0, [UR6+0x90], R2 ;  /* 0x00009002ff0075a7 */ /* 0x000e640008001106 */
[----:B-1----:R-:W-:Y:S05]  /*48a0*/  @!P0 BRA `(.L_x_80) ;  /* 0x0000007000b88947 */ /* 0x002fea0003800000 */
.L_x_170:
[----:B------:R-:W2:Y:S02]  /*48b0*/  SYNCS.PHASECHK.TRANS64.TRYWAIT P0, [UR6+0x98], R2 ;  /* 0x00009802ff0075a7 */ /* 0x000ea40008001106 */
[----:B--2---:R-:W-:Y:S05]  /*48c0*/  @!P0 BRA `(.L_x_81) ;  /* 0x0000007000c88947 */ /* 0x004fea0003800000 */
.L_x_172:
[----:B------:R-:W2:Y:S02]  /*48d0*/  SYNCS.PHASECHK.TRANS64.TRYWAIT P0, [UR6+0xa0], R2 ;  /* 0x0000a002ff0075a7 */ /* 0x000ea40008001106 */
[----:B--2---:R-:W-:Y:S05]  /*48e0*/  @!P0 BRA `(.L_x_82) ;  /* 0x0000007000d88947 */ /* 0x004fea0003800000 */
.L_x_174:
[----:B-1----:R-:W-:-:S07]  /*48f0*/  MOV R0, UR6 ;  /* 0x0000000600007c02 */ /* 0x002fce0008000f00 */
.L_x_83:
[----:B-1----:R-:W-:-:S04]  /*4900*/  SHF.L.U32 R2, R29, 0x1f, RZ ;  /* 0x0000001f1d027819 */ /* 0x002fc800000006ff */
[----:B------:R1:W2:Y:S03]  /*4910*/  SYNCS.PHASECHK.TRANS64.TRYWAIT P0, [R0+URZ+0xa8], R2 ;  /* 0x0000a802000075a7 */ /* 0x0002a600080011ff */
[----:B--2---:R-:W-:Y:S05]  /*4920*/  @!P0 NANOSLEEP.SYNCS 0x989680 ;  /* 0x009896800000895d */ /* 0x004fea0003900000 */
[----:B------:R-:W2:Y:S02]  /*4930*/  @!P0 SYNCS.PHASECHK.TRANS64 P0, [R0+URZ+0xa8], R2 ;  /* 0x0000a802000085a7 */ /* 0x000ea400080010ff */
[----:B--23--:R-:W-:Y:S05]  /*4940*/  @P0 EXIT ;  /* 0x000000000000094d */ /* 0x00cfea0003800000 */
[----:B------:R-:W-:Y:S05]  /*4950*/  BRA `(.L_x_83) ;  /* 0xfffffffc00e87947 */ /* 0x000fea000383ffff */
.L_x_68:
[----:B------:R-:W-:-:S06]  /*4960*/  UISETP.GE.AND UP0, UPT, UR8, 0x4, UPT ;  /* 0x000000040800788c */ /* 0x000fcc000bf06270 */
[----:B------:R-:W-:-:S13]  /*4970*/  PLOP3.LUT P0, PT, PT, PT, UP0, 0x80, 0x8 ;  /* 0x000000000008781c */ /* 0x000fda0003f0f008 */
[----:B------:R-:W-:Y:S05]  /*4980*/  @!P0 EXIT ;  /* 0x000000000000894d */ /* 0x000fea0003800000 */
[----:B------:R-:W-:Y:S01]  /*4990*/  BAR.SYNC.DEFER_BLOCKING 0x6, 0xa0 ;  /* 0x0182800000007b1d */ /* 0x000fe20000010000 */
[C---:B------:R-:W-:Y:S01]  /*49a0*/  IMAD.SHL.U32 R3, R187.reuse, 0x40, RZ ;  /* 0x00000040bb037824 */ /* 0x040fe200078e00ff */
[----:B------:R-:W-:Y:S01]  /*49b0*/  LOP3.LUT R185, R2, 0x60, R187, 0xf8, !PT ;  /* 0x0000006002b97812 */ /* 0x000fe200078ef8bb */
[C---:B------:R-:W-:Y:S01]  /*49c0*/  IMAD.SHL.U32 R171, R187.reuse, 0x8, RZ ;  /* 0x00000008bbab7824 */ /* 0x040fe200078e00ff */
[C---:B------:R-:W-:Y:S01]  /*49d0*/  LOP3.LUT R190, R187.reuse, 0x60, RZ, 0xc0, !PT ;  /* 0x00000060bbbe7812 */ /* 0x040fe200078ec0ff */
[----:B------:R-:W-:Y:S01]  /*49e0*/  IMAD.U32 R156, R187, 0x10000, RZ ;  /* 0x00010000bb9c7824 */ /* 0x000fe200078e00ff */
[----:B------:R-:W-:Y:S02]  /*49f0*/  UMOV UR49, 0x400 ;  /* 0x0000040000317882 */ /* 0x000fe40000000000 */
[----:B------:R-:W1:Y:S01]  /*4a00*/  LDC R178, c[0x0][0x370] ;  /* 0x0000dc00ffb27b82 */ /* 0x000e620000000800 */
[----:B------:R-:W-:Y:S01]  /*4a10*/  ULEA UR49, UR37, UR49, 0x18 ;  /* 0x0000003125317291 */ /* 0x000fe2000f8ec0ff */
[----:B------:R-:W-:Y:S01]  /*4a20*/  LOP3.LUT R4, R3, 0x180, RZ, 0xc0, !PT ;  /* 0x0000018003047812 */ /* 0x000fe200078ec0ff */
[----:B------:R-:W-:Y:S01]  /*4a30*/  IMAD.MOV.U32 R139, RZ, RZ, RZ ;  /* 0x000000ffff8b7224 */ /* 0x000fe200078e00ff */
[----:B------:R-:W-:Y:S01]  /*4a40*/  LOP3.LUT R188, R187, 0x2, RZ, 0xc0, !PT ;  /* 0x00000002bbbc7812 */ /* 0x000fe200078ec0ff */
[----:B------:R-:W-:Y:S01]  /*4a50*/  UIADD3 UR4, UPT, UPT, UR49, 0x8200, URZ ;  /* 0x0000820031047890 */ /* 0x000fe2000fffe0ff */
[----:B------:R-:W-:-:S02]  /*4a60*/  LOP3.LUT R171, R4, 0x30, R171, 0xf8, !PT ;  /* 0x0000003004ab7812 */ /* 0x000fc400078ef8ab */
[----:B------:R-:W-:Y:S01]  /*4a70*/  CS2R R182, SRZ ;  /* 0x0000000000b67805 */ /* 0x000fe2000001ff00 */
[----:B------:R-:W2:Y:S01]  /*4a80*/  LDC R74, c[0x0][0xb0c] ;  /* 0x0002c300ff4a7b82 */ /* 0x000ea20000000800 */
[----:B------:R-:W-:Y:S01]  /*4a90*/  LOP3.LUT R156, R156, 0x600000, RZ, 0xc0, !PT ;  /* 0x006000009c9c7812 */ /* 0x000fe200078ec0ff */
[----:B------:R-:W-:Y:S01]  /*4aa0*/  IMAD.MOV.U32 R192, RZ, RZ, RZ ;  /* 0x000000ffffc07224 */ /* 0x000fe200078e00ff */
[----:B------:R-:W-:Y:S02]  /*4ab0*/  LOP3.LUT R171, R171, 0x1e40, R3, 0xf8, !PT ;  /* 0x00001e40abab7812 */ /* 0x000fe400078ef803 */
[----:B------:R-:W-:Y:S02]  /*4ac0*/  CS2R R180, SRZ ;  /* 0x0000000000b47805 */ /* 0x000fe4000001ff00 */
[----:B------:R-:W-:Y:S01]  /*4ad0*/  LOP3.LUT R187, R187, 0x4, RZ, 0xc0, !PT ;  /* 0x00000004bbbb7812 */ /* 0x000fe200078ec0ff */
[----:B------:R-:W-:Y:S01]  /*4ae0*/  IMAD.MOV R176, RZ, RZ, -R188 ;  /* 0x000000ffffb07224 */ /* 0x000fe200078e0abc */
[----:B------:R-:W4:Y:S01]  /*4af0*/  LDCU.64 UR52, c[0x0][0x348] ;  /* 0x00006900ff3477ac */ /* 0x000f220008000a00 */
[----:B------:R-:W1:Y:S01]  /*4b00*/  LDC R173, c[0x0][0xb20] ;  /* 0x0002c800ffad7b82 */ /* 0x000e620000000800 */
[----:B------:R-:W3:Y:S01]  /*4b10*/  LDS R0, [UR49+0x150] ;  /* 0x00015031ff007984 */ /* 0x000ee20008000800 */
[----:B------:R-:W-:Y:S01]  /*4b20*/  VIADD R186, R171, UR49 ;  /* 0x00000031abba7c36 */ /* 0x000fe20008000000 */
[----:B------:R-:W-:Y:S01]  /*4b30*/  IADD3 R184, PT, PT, -R187, 0x2, RZ ;  /* 0x00000002bbb87810 */ /* 0x000fe20007ffe1ff */
[----:B------:R-:W-:Y:S01]  /*4b40*/  IMAD.MOV R175, RZ, RZ, -R187 ;  /* 0x000000ffffaf7224 */ /* 0x000fe200078e0abb */
[----:B------:R-:W1:Y:S01]  /*4b50*/  LDCU UR50, c[0x0][0x384] ;  /* 0x00007080ff3277ac */ /* 0x000e620008000800 */
[----:B------:R-:W-:-:S02]  /*4b60*/  IMAD.U32 R189, RZ, RZ, UR4 ;  /* 0x00000004ffbd7e24 */ /* 0x000fc4000f8e00ff */
[----:B------:R-:W1:Y:S01]  /*4b70*/  LDC R73, c[0x0][0xb30] ;  /* 0x0002cc00ff497b82 */ /* 0x000e620000000800 */
[----:B------:R-:W-:Y:S01]  /*4b80*/  VIADD R186, R186, 0x200 ;  /* 0x00000200baba7836 */ /* 0x000fe20000000000 */
[----:B------:R-:W1:Y:S01]  /*4b90*/  LDCU.64 UR38, c[0x0][0x888] ;  /* 0x00011100ff2677ac */ /* 0x000e620008000a00 */
[----:B------:R-:W1:Y:S05]  /*4ba0*/  LDCU.64 UR44, c[0x0][0x8c0] ;  /* 0x00011800ff2c77ac */ /* 0x000e6a0008000a00 */
[----:B------:R-:W1:Y:S01]  /*4bb0*/  LDC R174, c[0x0][0x388] ;  /* 0x0000e200ffae7b82 */ /* 0x000e620000000800 */
[----:B------:R-:W-:-:S07]  /*4bc0*/  UIADD3 UR48, UPT, UPT, UR49, 0x200, URZ ;  /* 0x0000020031307890 */ /* 0x000fce000fffe0ff */
[----:B------:R-:W1:Y:S08]  /*4bd0*/  LDC.64 R166, c[0x0][0xb10] ;  /* 0x0002c400ffa67b82 */ /* 0x000e700000000a00 */
[----:B------:R-:W1:Y:S08]  /*4be0*/  LDC.64 R70, c[0x0][0xb18] ;  /* 0x0002c600ff467b82 */ /* 0x000e700000000a00 */
[----:B------:R-:W1:Y:S01]  /*4bf0*/  LDC.64 R162, c[0x0][0x888] ;  /* 0x00022200ffa27b82 */ /* 0x000e620000000a00 */
[----:B---3--:R-:W-:-:S07]  /*4c00*/  IMAD.IADD R156, R0, 0x1, R156 ;  /* 0x00000001009c7824 */ /* 0x008fce00078e029c */
[----:B------:R-:W3:Y:S08]  /*4c10*/  LDC.64 R68, c[0x0][0xb28] ;  /* 0x0002ca00ff447b82 */ /* 0x000ef00000000a00 */
[----:B------:R-:W1:Y:S08]  /*4c20*/  LDC.64 R164, c[0x0][0x890] ;  /* 0x00022400ffa47b82 */ /* 0x000e700000000a00 */
[----:B------:R-:W1:Y:S08]  /*4c30*/  LDC.64 R160, c[0x0][0x8b0] ;  /* 0x00022c00ffa07b82 */ /* 0x000e700000000a00 */
[----:B------:R-:W1:Y:S08]  /*4c40*/  LDC.64 R158, c[0x0][0x8a8] ;  /* 0x00022a00ff9e7b82 */ /* 0x000e700000000a00 */
[----:B--2-4-:R-:W1:Y:S02]  /*4c50*/  LDC R177, c[0x0][0x374] ;  /* 0x0000dd00ffb17b82 */ /* 0x014e640000000800 */
.L_x_129:
[----:B------:R-:W-:Y:S02]  /*4c60*/  LEA R0, R192, UR49, 0x3 ;  /* 0x00000031c0007c11 */ /* 0x000fe4000f8e18ff */
[----:B------:R-:W-:Y:S02]  /*4c70*/  SHF.L.U32 R2, R182, 0x1f, RZ ;  /* 0x0000001fb6027819 */ /* 0x000fe400000006ff */
[----:B------:R-:W-:Y:S02]  /*4c80*/  LEA R16, R192, UR49, 0x4 ;  /* 0x00000031c0107c11 */ /* 0x000fe4000f8e20ff */
[----:B------:R-:W2:Y:S02]  /*4c90*/  SYNCS.PHASECHK.TRANS64.TRYWAIT P0, [R0+URZ+0xc0], R2 ;  /* 0x0000c002000075a7 */ /* 0x000ea400080011ff */
[----:B-12---:R-:W-:Y:S05]  /*4ca0*/  @!P0 BRA `(.L_x_84) ;  /* 0x0000007000008947 */ /* 0x006fea0003800000 */
.L_x_175:
[----:B------:R-:W4:Y:S01]  /*4cb0*/  LDC.64 R10, c[0x0][0xb10] ;  /* 0x0002c400ff0a7b82 */ /* 0x000f220000000a00 */
[----:B------:R-:W3:Y:S01]  /*4cc0*/  LDS.128 R16, [R16+0x130] ;  /* 0x0001300010107984 */ /* 0x000ee20000000c00 */
[----:B-1----:R-:W-:Y:S01]  /*4cd0*/  ISETP.NE.AND P1, PT, R73, 0x1, PT ;  /* 0x000000014900780c */ /* 0x002fe20003f25270 */
[----:B--2---:R-:W-:Y:S01]  /*4ce0*/  VIADD R0, R0, 0xd0 ;  /* 0x000000d000007836 */ /* 0x004fe20000000000 */
[----:B------:R-:W-:Y:S04]  /*4cf0*/  ISETP.GE.AND P0, PT, R72, 0x1, PT ;  /* 0x000000014800780c */ /* 0x000fe80003f06270 */
[----:B------:R-:W1:Y:S01]  /*4d00*/  LDC.64 R8, c[0x0][0xb18] ;  /* 0x0002c600ff087b82 */ /* 0x000e620000000a00 */
[----:B------:R-:W-:Y:S01]  /*4d10*/  PRMT R0, RZ, 0x654, R0 ;  /* 0x00000654ff007816 */ /* 0x000fe20000000000 */
[----:B------:R-:W-:Y:S01]  /*4d20*/  @!PT LDS RZ, [RZ] ;  /* 0x00000000fffff984 */ /* 0x000fe20000000800 */
[----:B------:R-:W-:Y:S01]  /*4d30*/  @!PT LDS RZ, [RZ] ;  /* 0x00000000fffff984 */ /* 0x000fe20000000800 */
[----:B------:R-:W-:Y:S01]  /*4d40*/  @!PT LDS RZ, [RZ] ;  /* 0x00000000fffff984 */ /* 0x000fe20000000800 */
[----:B------:R-:W-:Y:S01]  /*4d50*/  @!PT LDS RZ, [RZ] ;  /* 0x00000000fffff984 */ /* 0x000fe20000000800 */
[----:B------:R2:W-:Y:S06]  /*4d60*/  MEMBAR.ALL.CTA ;  /* 0x0000000000007992 */ /* 0x0005ec0000008000 */
[----:B--2---:R-:W2:Y:S01]  /*4d70*/  FENCE.VIEW.ASYNC.S ;  /* 0x00000000000073c6 */ /* 0x004ea20000000000 */
[----:B------:R-:W1:Y:S08]  /*4d80*/  @!P1 LDC R12, c[0x0][0xb20] ;  /* 0x0002c800ff0c9b82 */ /* 0x000e700000000800 */
[----:B------:R-:W1:Y:S01]  /*4d90*/  @!P1 LDC R7, c[0x0][0xb0c] ;  /* 0x0002c300ff079b82 */ /* 0x000e620000000800 */
[----:B--2---:R2:W-:Y:S01]  /*4da0*/  SYNCS.ARRIVE.TRANS64.RED.A1T0 RZ, [R0+URZ], RZ ;  /* 0x000000ff00ff79a7 */ /* 0x0045e200081004ff */
[----:B---3--:R-:W-:Y:S04]  /*4db0*/  LOP3.LUT P4, RZ, R18, 0x1, RZ, 0xc0, !PT ;  /* 0x0000000112ff7812 */ /* 0x008fe8000788c0ff */
[----:B------:R-:W-:Y:S09]  /*4dc0*/  P2R R191, PR, RZ, 0x10 ;  /* 0x00000010ffbf7803 */ /* 0x000ff20000000000 */
[----:B------:R-:W-:Y:S02]  /*4dd0*/  @P4 MOV R76, R16 ;  /* 0x00000010004c4202 */ /* 0x000fe40000000f00 */
[----:B------:R-:W-:Y:S01]  /*4de0*/  @P4 LOP3.LUT R75, R17, 0xffff, RZ, 0xc0, !PT ;  /* 0x0000ffff114b4812 */ /* 0x000fe200078ec0ff */
[----:B--2-4-:R-:W-:Y:S06]  /*4df0*/  @!P0 BRA `(.L_x_85) ;  /* 0x0000000000a48947 */ /* 0x014fec0003800000 */
[----:B------:R-:W-:Y:S01]  /*4e00*/  IMAD.HI.U32 R0, R177, R71, RZ ;  /* 0x00000047b1007227 */ /* 0x000fe200078e00ff */
[----:B------:R-:W-:Y:S02]  /*4e10*/  ISETP.NE.AND P0, PT, R70, 0x1, PT ;  /* 0x000000014600780c */ /* 0x000fe40003f05270 */
[----:B------:R-:W-:Y:S01]  /*4e20*/  ISETP.NE.AND P2, PT, R72, 0x1, PT ;  /* 0x000000014800780c */ /* 0x000fe20003f45270 */
[----:B------:R-:W-:Y:S01]  /*4e30*/  IMAD.HI.U32 R4, R178, R166, RZ ;  /* 0x000000a6b2047227 */ /* 0x000fe200078e00ff */
[----:B------:R-:W-:Y:S02]  /*4e40*/  SHF.R.U32.HI R0, RZ, R173, R0 ;  /* 0x000000adff007219 */ /* 0x000fe40000011600 */
[----:B------:R-:W-:Y:S01]  /*4e50*/  ISETP.NE.AND P3, PT, R74, 0x1, PT ;  /* 0x000000014a00780c */ /* 0x000fe20003f65270 */
[----:B------:R-:W-:Y:S01]  /*4e60*/  IMAD.HI.U32 R6, R75, R71, RZ ;  /* 0x000000474b067227 */ /* 0x000fe200078e00ff */
[-C--:B------:R-:W-:Y:S02]  /*4e70*/  SHF.R.U32.HI R4, RZ, R167.reuse, R4 ;  /* 0x000000a7ff047219 */ /* 0x080fe40000011604 */
[----:B------:R-:W-:Y:S01]  /*4e80*/  SEL R0, R177, R0, !P0 ;  /* 0x00000000b1007207 */ /* 0x000fe20004000000 */
[----:B------:R-:W-:Y:S01]  /*4e90*/  IMAD.HI.U32 R5, R76, R166, RZ ;  /* 0x000000a64c057227 */ /* 0x000fe200078e00ff */
[----:B------:R-:W-:Y:S03]  /*4ea0*/  SEL R4, R178, R4, !P3 ;  /* 0x00000004b2047207 */ /* 0x000fe60005800000 */
[-C--:B------:R-:W-:Y:S01]  /*4eb0*/  IMAD.HI.U32 R3, R0, R68.reuse, RZ ;  /* 0x0000004400037227 */ /* 0x080fe200078e00ff */
[----:B------:R-:W-:Y:S03]  /*4ec0*/  SHF.R.U32.HI R5, RZ, R167, R5 ;  /* 0x000000a7ff057219 */ /* 0x000fe60000011605 */
[----:B------:R-:W-:Y:S01]  /*4ed0*/  IMAD.HI.U32 R2, R4, R68, RZ ;  /* 0x0000004404027227 */ /* 0x000fe200078e00ff */
[----:B------:R-:W-:Y:S02]  /*4ee0*/  @P2 SHF.R.U32.HI R0, RZ, R69, R3 ;  /* 0x00000045ff002219 */ /* 0x000fe40000011603 */
[----:B------:R-:W-:Y:S02]  /*4ef0*/  SHF.R.U32.HI R3, RZ, R173, R6 ;  /* 0x000000adff037219 */ /* 0x000fe40000011606 */
[----:B------:R-:W-:Y:S01]  /*4f00*/  @P2 SHF.R.U32.HI R4, RZ, R69, R2 ;  /* 0x00000045ff042219 */ /* 0x000fe20000011602 */
[----:B------:R-:W-:Y:S01]  /*4f10*/  IMAD R0, R72, R0, RZ ;  /* 0x0000000048007224 */ /* 0x000fe200078e02ff */
[----:B------:R-:W-:Y:S02]  /*4f20*/  SEL R3, R75, R3, !P0 ;  /* 0x000000034b037207 */ /* 0x000fe40004000000 */
[----:B------:R-:W-:Y:S01]  /*4f30*/  SEL R2, R76, R5, !P3 ;  /* 0x000000054c027207 */ /* 0x000fe20005800000 */
[----:B------:R-:W-:Y:S01]  /*4f40*/  IMAD R5, R72, R4, RZ ;  /* 0x0000000448057224 */ /* 0x000fe200078e02ff */
[C---:B------:R-:W-:Y:S01]  /*4f50*/  ISETP.GE.AND P0, PT, R3.reuse, R0, PT ;  /* 0x000000000300720c */ /* 0x040fe20003f06270 */
[C---:B------:R-:W-:Y:S03]  /*4f60*/  IMAD.HI.U32 R0, R3.reuse, R68, RZ ;  /* 0x0000004403007227 */ /* 0x040fe600078e00ff */
[C---:B------:R-:W-:Y:S02]  /*4f70*/  ISETP.GE.OR P0, PT, R2.reuse, R5, P0 ;  /* 0x000000050200720c */ /* 0x040fe40000706670 */
[----:B------:R-:W-:Y:S04]  /*4f80*/  SHF.R.U32.HI R0, RZ, R69, R0 ;  /* 0x00000045ff007219 */ /* 0x000fe80000011600 */
[C---:B------:R-:W-:Y:S05]  /*4f90*/  SEL R6, R3.reuse, R0, !P2 ;  /* 0x0000000003067207 */ /* 0x040fea0005000000 */
        /* <DEDUP_REMOVED lines=14> */
[----:B------:R-:W-:Y:S07]  /*5080*/  IMAD R75, R3, R70, R75 ;  /* 0x00000046034b7224 */ /* 0x000fee00078e024b */
.L_x_85:
[----:B-1----:R-:W-:Y:S01]  /*5090*/  @!P1 ISETP.NE.AND P0, PT, R8, 0x1, PT ;  /* 0x000000010800980c */ /* 0x002fe20003f05270 */
[----:B------:R-:W-:Y:S01]  /*50a0*/  @!P1 IMAD.HI.U32 R0, R76, R10, RZ ;  /* 0x0000000a4c009227 */ /* 0x000fe200078e00ff */
[----:B------:R-:W-:Y:S01]  /*50b0*/  @!P1 ISETP.NE.AND P2, PT, R7, 0x1, PT ;  /* 0x000000010700980c */ /* 0x000fe20003f45270 */
[----:B------:R-:W-:Y:S01]  /*50c0*/  ULOP3.LUT UP0, URZ, UR48, 0x1b0, URZ, 0xc0, !UPT ;  /* 0x000001b030ff7892 */ /* 0x000fe2000f80c0ff */
[----:B------:R-:W-:Y:S01]  /*50d0*/  R2UR UR42, R15 ;  /* 0x000000000f2a72ca */ /* 0x000fe200000e0000 */
[C---:B------:R-:W-:Y:S01]  /*50e0*/  @!P1 IMAD.HI.U32 R2, R75.reuse, R9, RZ ;  /* 0x000000094b029227 */ /* 0x040fe200078e00ff */
[----:B------:R-:W-:Y:S02]  /*50f0*/  @!P1 SHF.R.U32.HI R0, RZ, R11, R0 ;  /* 0x0000000bff009219 */ /* 0x000fe40000011600 */
[----:B------:R-:W-:Y:S01]  /*5100*/  R2UR UR41, R14 ;  /* 0x000000000e2972ca */ /* 0x000fe200000e0000 */
[----:B------:R-:W-:Y:S01]  /*5110*/  VIADD R192, R192, 0x1 ;  /* 0x00000001c0c07836 */ /* 0x000fe20000000000 */
[----:B------:R-:W-:Y:S02]  /*5120*/  @!P1 SHF.R.U32.HI R2, RZ, R12, R2 ;  /* 0x0000000cff029219 */ /* 0x000fe40000011602 */
[----:B------:R-:W-:Y:S02]  /*5130*/  @!P1 SEL R3, R76, R0, !P2 ;  /* 0x000000004c039207 */ /* 0x000fe40005000000 */
[----:B------:R-:W-:Y:S02]  /*5140*/  @!P1 SEL R2, R75, R2, !P0 ;  /* 0x000000024b029207 */ /* 0x000fe40004000000 */
[----:B------:R-:W-:Y:S01]  /*5150*/  @P4 SHF.R.U32.HI R179, RZ, 0x10, R17 ;  /* 0x00000010ffb34819 */ /* 0x000fe20000011611 */
[----:B------:R-:W-:Y:S02]  /*5160*/  USHF.L.U32 UR42, UR42, 0x7, URZ ;  /* 0x000000072a2a7899 */ /* 0x000fe400080006ff */
[----:B------:R-:W-:Y:S02]  /*5170*/  @!P1 IMAD.IADD R0, R2, 0x1, -R3 ;  /* 0x0000000102009824 */ /* 0x000fe400078e0a03 */
[----:B------:R-:W-:Y:S01]  /*5180*/  @!P1 IMAD.IADD R2, R3, 0x1, -R2 ;  /* 0x0000000103029824 */ /* 0x000fe200078e0a02 */
[----:B------:R-:W-:Y:S01]  /*5190*/  USHF.L.U32 UR41, UR41, 0x8, URZ ;  /* 0x0000000829297899 */ /* 0x000fe200080006ff */
[----:B------:R-:W-:Y:S02]  /*51a0*/  @!P1 IMAD R76, R0, R7, R76 ;  /* 0x00000007004c9224 */ /* 0x000fe400078e024c */
[----:B------:R-:W-:Y:S01]  /*51b0*/  @!P1 IMAD R75, R2, R8, R75 ;  /* 0x00000008024b9224 */ /* 0x000fe200078e024b */
[----:B------:R-:W-:Y:S08]  /*51c0*/  BRA.U !UP0, `(.L_x_86) ;  /* 0x0000000108407547 */ /* 0x000ff0000b800000 */
[----:B------:R-:W1:Y:S01]  /*51d0*/  LDCU.64 UR8, c[0x4][0x88] ;  /* 0x01001100ff0877ac */ /* 0x000e620008000a00 */
[----:B------:R-:W-:Y:S01]  /*51e0*/  MOV R3, 0x0 ;  /* 0x0000000000037802 */ /* 0x000fe20000000f00 */
[----:B------:R-:W-:Y:S02]  /*51f0*/  HFMA2 R12, -RZ, RZ, 0, 5.9604644775390625e-08 ;  /* 0x00000001ff0c7431 */ /* 0x000fe400000001ff */
[----:B------:R-:W-:Y:S02]  /*5200*/  IMAD.MOV.U32 R8, RZ, RZ, 0x70 ;  /* 0x00000070ff087424 */ /* 0x000fe400078e00ff */
[----:B------:R-:W-:Y:S01]  /*5210*/  IMAD.MOV.U32 R13, RZ, RZ, RZ ;  /* 0x000000ffff0d7224 */ /* 0x000fe200078e00ff */
[----:B------:R-:W2:Y:S01]  /*5220*/  LDCU.64 UR6, c[0x4][0x90] ;  /* 0x01001200ff0677ac */ /* 0x000ea20008000a00 */
[----:B------:R-:W3:Y:S01]  /*5230*/  LDC.64 R2, c[0x4][R3] ;  /* 0x0100000003027b82 */ /* 0x000ee20000000a00 */
[----:B------:R-:W4:Y:S01]  /*5240*/  LDCU.64 UR4, c[0x4][0x8] ;  /* 0x01000100ff0477ac */ /* 0x000f220008000a00 */
[----:B-1----:R-:W-:Y:S01]  /*5250*/  MOV R5, UR9 ;  /* 0x0000000900057c02 */ /* 0x002fe20008000f00 */
[----:B------:R-:W-:Y:S01]  /*5260*/  IMAD.U32 R4, RZ, RZ, UR8 ;  /* 0x00000008ff047e24 */ /* 0x000fe2000f8e00ff */
[----:B--2---:R-:W-:Y:S01]  /*5270*/  MOV R7, UR7 ;  /* 0x0000000700077c02 */ /* 0x004fe20008000f00 */
[----:B------:R-:W-:Y:S01]  /*5280*/  IMAD.U32 R6, RZ, RZ, UR6 ;  /* 0x00000006ff067e24 */ /* 0x000fe2000f8e00ff */
[----:B----4-:R-:W-:Y:S01]  /*5290*/  MOV R11, UR5 ;  /* 0x00000005000b7c02 */ /* 0x010fe20008000f00 */
[----:B------:R-:W-:Y:S02]  /*52a0*/  IMAD.U32 R10, RZ, RZ, UR4 ;  /* 0x00000004ff0a7e24 */ /* 0x000fe4000f8e00ff */
[----:B------:R-:W-:Y:S07]  /*52b0*/  LEPC R20, `(.L_x_86) ;  /* 0x000000001014794e */ /* 0x000fee0000000000 */
[----:B---3-5:R-:W-:Y:S05]  /*52c0*/  CALL.ABS.NOINC R2 ;  /* 0x0000000002007343 */ /* 0x028fea0003c00000 */
.L_x_86:
[----:B------:R-:W-:Y:S01]  /*52d0*/  LOP3.LUT P0, RZ, R189, 0x1b0, RZ, 0xc0, !PT ;  /* 0x000001b0bdff7812 */ /* 0x000fe2000780c0ff */
[----:B------:R-:W-:Y:S11]  /*52e0*/  BSSY.RECONVERGENT B6, `(.L_x_87) ;  /* 0x0000013000067945 */ /* 0x000ff60003800200 */
[----:B------:R-:W-:Y:S01]  /*52f0*/  @!UPT UIADD3 URZ, UPT, UPT, URZ, URZ, URZ ;  /* 0x000000fffffff290 */ /* 0x000fe2000fffe0ff */
[----:B------:R-:W-:Y:S05]  /*5300*/  @!P0 BRA `(.L_x_88) ;  /* 0x0000000000408947 */ /* 0x000fea0003800000 */
        /* <DEDUP_REMOVED lines=16> */
.L_x_88:
[----:B------:R-:W-:Y:S05]  /*5410*/  BSYNC.RECONVERGENT B6 ;  /* 0x0000000000067941 */ /* 0x000fea0003800200 */
.L_x_87:
[----:B------:R-:W-:Y:S02]  /*5420*/  ISETP.NE.U32.AND P0, PT, RZ, UR38, PT ;  /* 0x00000026ff007c0c */ /* 0x000fe4000bf05070 */
[C---:B------:R-:W-:Y:S02]  /*5430*/  ISETP.NE.U32.AND P4, PT, R164.reuse, RZ, PT ;  /* 0x000000ffa400720c */ /* 0x040fe40003f85070 */
[----:B------:R-:W-:Y:S02]  /*5440*/  ISETP.NE.U32.AND P1, PT, R164, RZ, PT ;  /* 0x000000ffa400720c */ /* 0x000fe40003f25070 */
[----:B------:R-:W-:Y:S02]  /*5450*/  ISETP.NE.AND.EX P0, PT, RZ, UR39, PT, P0 ;  /* 0x00000027ff007c0c */ /* 0x000fe4000bf05300 */
[C---:B------:R-:W-:Y:S02]  /*5460*/  ISETP.NE.AND.EX P4, PT, R165.reuse, RZ, PT, P4 ;  /* 0x000000ffa500720c */ /* 0x040fe40003f85340 */
[----:B------:R-:W-:Y:S02]  /*5470*/  ISETP.NE.AND.EX P1, PT, R165, RZ, P0, P1 ;  /* 0x000000ffa500720c */ /* 0x000fe40000725310 */
[----:B------:R-:W-:Y:S02]  /*5480*/  ISETP.NE.U32.AND P5, PT, R160, RZ, PT ;  /* 0x000000ffa000720c */ /* 0x000fe40003fa5070 */
[----:B------:R-:W-:Y:S02]  /*5490*/  ISETP.NE.U32.AND P2, PT, RZ, UR38, PT ;  /* 0x00000026ff007c0c */ /* 0x000fe4000bf45070 */
[----:B------:R-:W-:Y:S02]  /*54a0*/  PLOP3.LUT P0, PT, PT, PT, PT, 0x8, 0x80 ;  /* 0x000000000080781c */ /* 0x000fe40003f0e170 */
[----:B------:R-:W-:Y:S02]  /*54b0*/  ISETP.NE.AND.EX P5, PT, R161, RZ, PT, P5 ;  /* 0x000000ffa100720c */ /* 0x000fe40003fa5350 */
[----:B------:R-:W-:Y:S03]  /*54c0*/  ISETP.NE.AND.EX P2, PT, RZ, UR39, PT, P2 ;  /* 0x00000027ff007c0c */ /* 0x000fe6000bf45320 */
[----:B------:R-:W-:Y:S01]  /*54d0*/  @!P1 PLOP3.LUT P0, PT, P4, PT, PT, 0x80, 0x8 ;  /* 0x000000000008981c */ /* 0x000fe2000270f070 */
[----:B------:R-:W-:Y:S01]  /*54e0*/  @!UPT UIADD3 URZ, UPT, UPT, URZ, URZ, URZ ;  /* 0x000000fffffff290 */ /* 0x000fe2000fffe0ff */
[----:B------:R-:W-:Y:S11]  /*54f0*/  @!P4 BRA `(.L_x_89) ;  /* 0x00000000002cc947 */ /* 0x000ff60003800000 */
[----:B------:R-:W-:Y:S01]  /*5500*/  ISETP.NE.U32.AND P3, PT, R162, RZ, PT ;  /* 0x000000ffa200720c */ /* 0x000fe20003f65070 */
[----:B------:R-:W-:Y:S03]  /*5510*/  IMAD.MOV.U32 R170, RZ, RZ, 0x1 ;  /* 0x00000001ffaa7424 */ /* 0x000fe600078e00ff */
[----:B------:R-:W-:Y:S11]  /*5520*/  ISETP.NE.AND.EX P3, PT, R163, RZ, PT, P3 ;  /* 0x000000ffa300720c */ /* 0x000ff60003f65330 */
[----:B------:R-:W-:Y:S02]  /*5530*/  @!UPT UIADD3 URZ, UPT, UPT, URZ, URZ, URZ ;  /* 0x000000fffffff290 */ /* 0x000fe4000fffe0ff */
[----:B------:R-:W1:Y:S01]  /*5540*/  @P3 LDC.64 R2, c[0x0][0x888] ;  /* 0x00022200ff023b82 */ /* 0x000e620000000a00 */
[----:B------:R-:W-:Y:S04]  /*5550*/  @P3 IMAD R0, R164, UR36, RZ ;  /* 0x00000024a4003c24 */ /* 0x000fe8000f8e02ff */
[----:B-1----:R-:W-:Y:S04]  /*5560*/  @P3 IMAD.WIDE R2, R0, 0x4, R2 ;  /* 0x0000000400023825 */ /* 0x002fe800078e0202 */
[----:B------:R-:W-:Y:S01]  /*5570*/  HFMA2 R0, -RZ, RZ, 0, 5.9604644775390625e-08 ;  /* 0x00000001ff007431 */ /* 0x000fe200000001ff */
[----:B-----5:R1:W5:Y:S04]  /*5580*/  @P3 LDG.E R79, desc[UR46][R2.64] ;  /* 0x0000002e024f3981 */ /* 0x020368000c1e1900 */
[----:B------:R-:W-:Y:S01]  /*5590*/  @!P3 PRMT R170, R0, 0x7610, R170 ;  /* 0x0000761000aab816 */ /* 0x000fe200000000aa */
[----:B-1----:R-:W2:Y:S06]  /*55a0*/  @!P3 LDC R79, c[0x0][0x880] ;  /* 0x00022000ff4fbb82 */ /* 0x002eac0000000800 */
.L_x_89:
[----:B------:R-:W-:Y:S05]  /*55b0*/  @!P5 BRA `(.L_x_90) ;  /* 0x000000000020d947 */ /* 0x000fea0003800000 */
[----:B------:R-:W-:Y:S04]  /*55c0*/  ISETP.NE.U32.AND P3, PT, R158, RZ, PT ;  /* 0x000000ff9e00720c */ /* 0x000fe80003f65070 */
[----:B------:R-:W-:Y:S11]  /*55d0*/  ISETP.NE.AND.EX P3, PT, R159, RZ, PT, P3 ;  /* 0x000000ff9f00720c */ /* 0x000ff60003f65330 */
[----:B------:R-:W-:Y:S02]  /*55e0*/  @!UPT UIADD3 URZ, UPT, UPT, URZ, URZ, URZ ;  /* 0x000000fffffff290 */ /* 0x000fe4000fffe0ff */
[----:B------:R-:W1:Y:S01]  /*55f0*/  @P3 LDC.64 R2, c[0x0][0x8a8] ;  /* 0x00022a00ff023b82 */ /* 0x000e620000000a00 */
[----:B------:R-:W-:Y:S04]  /*5600*/  @P3 IMAD R0, R160, UR36, RZ ;  /* 0x00000024a0003c24 */ /* 0x000fe8000f8e02ff */
[----:B-1----:R-:W-:Y:S05]  /*5610*/  @P3 IMAD.WIDE R2, R0, 0x4, R2 ;  /* 0x0000000400023825 */ /* 0x002fea00078e0202 */
[----:B-----5:R1:W5:Y:S02]  /*5620*/  @P3 LDG.E R77, desc[UR46][R2.64] ;  /* 0x0000002e024d3981 */ /* 0x020364000c1e1900 */
[----:B-1----:R-:W3:Y:S02]  /*5630*/  @!P3 LDC R77, c[0x0][0x8a0] ;  /* 0x00022800ff4dbb82 */ /* 0x002ee40000000800 */
.L_x_90:
[----:B--2--5:R-:W-:Y:S01]  /*5640*/  FSETP.NEU.AND P3, PT, R79, RZ, PT ;  /* 0x000000ff4f00720b */ /* 0x024fe20003f6d000 */
[----:B------:R-:W1:Y:S01]  /*5650*/  LDCU UR4, c[0x0][0x8c8] ;  /* 0x00011900ff0477ac */ /* 0x000e620008000800 */
[----:B------:R-:W-:Y:S02]  /*5660*/  SEL R5, RZ, 0xffffffff, P2 ;  /* 0xffffffffff057807 */ /* 0x000fe40001000000 */
[----:B------:R-:W-:Y:S01]  /*5670*/  LOP3.LUT P2, RZ, R170, 0xff, RZ, 0xc0, !PT ;  /* 0x000000ffaaff7812 */ /* 0x000fe2000784c0ff */
[----:B------:R-:W-:Y:S01]  /*5680*/  UISETP.NE.U32.AND UP0, UPT, UR44, URZ, UPT ;  /* 0x000000ff2c00728c */ /* 0x000fe2000bf05070 */
[----:B------:R-:W-:Y:S03]  /*5690*/  @!P1 SEL R0, RZ, 0xffffffff, P3 ;  /* 0xffffffffff009807 */ /* 0x000fe60001800000 */
[----:B------:R-:W-:Y:S01]  /*56a0*/  UISETP.NE.AND.EX UP0, UPT, UR45, URZ, UPT, UP0 ;  /* 0x000000ff2d00728c */ /* 0x000fe2000bf05300 */
[----:B------:R-:W-:Y:S04]  /*56b0*/  @P0 SEL R0, R5, R0, !P2 ;  /* 0x0000000005000207 */ /* 0x000fe80005000000 */
[----:B------:R-:W-:Y:S04]  /*56c0*/  @!P1 LOP3.LUT R0, R0, 0x1, RZ, 0xc0, !PT ;  /* 0x0000000100009812 */ /* 0x000fe800078ec0ff */
[----:B------:R-:W-:Y:S01]  /*56d0*/  ISETP.NE.U32.OR P6, PT, R0, 0x1, P1 ;  /* 0x000000010000780c */ /* 0x000fe20000fc5470 */
[----:B-1----:R-:W-:Y:S01]  /*56e0*/  IMAD.U32 R2, RZ, RZ, UR4 ;  /* 0x00000004ff027e24 */ /* 0x002fe2000f8e00ff */
[----:B------:R-:W-:Y:S02]  /*56f0*/  LEA R0, R181, UR49, 0x3 ;  /* 0x00000031b5007c11 */ /* 0x000fe4000f8e18ff */
[----:B------:R-:W-:Y:S09]  /*5700*/  P2R R198, PR, RZ, 0x40 ;  /* 0x00000040ffc67803 */ /* 0x000ff20000000000 */
[----:B------:R-:W-:Y:S01]  /*5710*/  @P6 SHF.L.U32 R4, R180, 0x1f, RZ ;  /* 0x0000001fb4046819 */ /* 0x000fe200000006ff */
[----:B------:R-:W-:Y:S06]  /*5720*/  BRA.U !UP0, `(.L_x_91) ;  /* 0x00000001084c7547 */ /* 0x000fec000b800000 */
[----:B------:R-:W-:Y:S01]  /*5730*/  ISETP.LE.AND P1, PT, R174, UR41, PT ;  /* 0x00000029ae007c0c */ /* 0x000fe2000bf23270 */
[C---:B------:R-:W-:Y:S02]  /*5740*/  VIADD R2, R185.reuse, UR42 ;  /* 0x0000002ab9027c36 */ /* 0x040fe40008000000 */
[----:B------:R-:W-:Y:S03]  /*5750*/  IMAD.U32 R6, RZ, RZ, UR42 ;  /* 0x0000002aff067e24 */ /* 0x000fe6000f8e00ff */
[----:B------:R-:W-:Y:S11]  /*5760*/  ISETP.GE.OR P1, PT, R2, UR50, P1 ;  /* 0x0000003202007c0c */ /* 0x000ff60008f26670 */
[----:B------:R-:W-:Y:S02]  /*5770*/  @!UPT UIADD3 URZ, UPT, UPT, URZ, URZ, URZ ;  /* 0x000000fffffff290 */ /* 0x000fe4000fffe0ff */
[----:B------:R-:W-:Y:S01]  /*5780*/  @!P1 IADD3 R8, P0, PT, R185, UR42, RZ ;  /* 0x0000002ab9089c10 */ /* 0x000fe2000ff1e0ff */
[----:B------:R-:W1:Y:S01]  /*5790*/  @!P1 LDC.64 R2, c[0x0][0x8d0] ;  /* 0x00023400ff029b82 */ /* 0x000e620000000a00 */
[----:B------:R-:W-:Y:S02]  /*57a0*/  VOTEU.ALL UP0, P1 ;  /* 0x0000000000ff7886 */ /* 0x000fe40000800000 */
[----:B------:R-:W-:Y:S03]  /*57b0*/  @!P1 LEA.HI.X.SX32 R9, R6, RZ, 0x1, P0 ;  /* 0x000000ff06099211 */ /* 0x000fe600000f0eff */
[----:B------:R-:W-:Y:S06]  /*57c0*/  @!UP0 USHF.R.S32.HI UR4, URZ, 0x1f, UR36 ;  /* 0x0000001fff048899 */ /* 0x000fec0008011424 */
[C---:B-1----:R-:W-:Y:S02]  /*57d0*/  @!P1 IMAD R6, R2.reuse, UR4, RZ ;  /* 0x0000000402069c24 */ /* 0x042fe4000f8e02ff */
[----:B------:R-:W-:Y:S04]  /*57e0*/  @!P1 IMAD.WIDE.U32 R8, R2, UR36, R8 ;  /* 0x0000002402089c25 */ /* 0x000fe8000f8e0008 */
[----:B------:R-:W-:Y:S01]  /*57f0*/  @!P1 IMAD R6, R3, UR36, R6 ;  /* 0x0000002403069c24 */ /* 0x000fe2000f8e0206 */
[----:B------:R-:W-:Y:S04]  /*5800*/  @!P1 IADD3 R2, P0, PT, R8, UR44, RZ ;  /* 0x0000002c08029c10 */ /* 0x000fe8000ff1e0ff */
[--C-:B------:R-:W-:Y:S02]  /*5810*/  @!P1 IADD3.X R3, PT, PT, R9, UR45, R6.reuse, P0, !PT ;  /* 0x0000002d09039c10 */ /* 0x100fe400087fe406 */
[----:B------:R-:W-:Y:S06]  /*5820*/  PRMT R6, RZ, 0x7610, R6 ;  /* 0x00007610ff067816 */ /* 0x000fec0000000006 */
[----:B------:R-:W2:Y:S02]  /*5830*/  @!P1 LDG.E.U8 R6, desc[UR46][R2.64] ;  /* 0x0000002e02069981 */ /* 0x000ea4000c1e1100 */
[----:B--2---:R-:W-:Y:S05]  /*5840*/  F2FP.F16.E4M3.UNPACK_B R2, R6 ;  /* 0x00000006ff02723e */ /* 0x004fea00020006ff */
[----:B------:R-:W-:Y:S07]  /*5850*/  HADD2.F32 R2, -RZ, R2.H0_H0 ;  /* 0x20000002ff027230 */ /* 0x000fee0000004100 */
.L_x_91:
[----:B------:R1:W2:Y:S01]  /*5860*/  @P6 SYNCS.PHASECHK.TRANS64.TRYWAIT P1, [R0+URZ+0x70], R4 ;  /* 0x00007004000065a7 */ /* 0x0002a200080211ff */
[C---:B------:R-:W-:Y:S01]  /*5870*/  LEA R193, R139.reuse, UR49, 0x3 ;  /* 0x000000318bc17c11 */ /* 0x040fe2000f8e18ff */
[----:B------:R-:W-:Y:S01]  /*5880*/  BSSY B1, `(.L_x_92) ;  /* 0x000003b000017945 */ /* 0x000fe20003800000 */
[----:B------:R-:W-:Y:S01]  /*5890*/  SEL R3, RZ, 0xffffffff, P3 ;  /* 0xffffffffff037807 */ /* 0x000fe20001800000 */
[----:B------:R-:W-:Y:S01]  /*58a0*/  IMAD.MOV.U32 R196, RZ, RZ, 0x1 ;  /* 0x00000001ffc47424 */ /* 0x000fe200078e00ff */
[----:B------:R-:W-:Y:S01]  /*58b0*/  CS2R R154, SRZ ;  /* 0x00000000009a7805 */ /* 0x000fe2000001ff00 */
[----:B------:R-:W-:Y:S01]  /*58c0*/  IMAD R157, R139, 0x100, R156 ;  /* 0x000001008b9d7824 */ /* 0x000fe200078e029c */
[----:B------:R-:W-:Y:S02]  /*58d0*/  @P4 SEL R3, R5, R3, !P2 ;  /* 0x0000000305034207 */ /* 0x000fe40005000000 */
[----:B------:R-:W-:Y:S02]  /*58e0*/  CS2R R152, SRZ ;  /* 0x0000000000987805 */ /* 0x000fe4000001ff00 */
[----:B------:R-:W-:Y:S02]  /*58f0*/  CS2R R150, SRZ ;  /* 0x0000000000967805 */ /* 0x000fe4000001ff00 */
[----:B------:R-:W-:Y:S02]  /*5900*/  CS2R R148, SRZ ;  /* 0x0000000000947805 */ /* 0x000fe4000001ff00 */
[----:B------:R-:W-:Y:S02]  /*5910*/  LOP3.LUT R3, R3, 0x1, RZ, 0xc0, !PT ;  /* 0x0000000103037812 */ /* 0x000fe400078ec0ff */
[----:B------:R-:W-:Y:S02]  /*5920*/  CS2R R146, SRZ ;  /* 0x0000000000927805 */ /* 0x000fe4000001ff00 */
[----:B------:R-:W-:Y:S02]  /*5930*/  CS2R R144, SRZ ;  /* 0x0000000000907805 */ /* 0x000fe4000001ff00 */
[----:B------:R-:W-:Y:S02]  /*5940*/  CS2R R142, SRZ ;  /* 0x00000000008e7805 */ /* 0x000fe4000001ff00 */
[----:B------:R-:W-:Y:S02]  /*5950*/  ISETP.NE.U32.AND P5, PT, R3, 0x1, PT ;  /* 0x000000010300780c */ /* 0x000fe40003fa5070 */
[----:B------:R-:W-:Y:S02]  /*5960*/  CS2R R140, SRZ ;  /* 0x00000000008c7805 */ /* 0x000fe4000001ff00 */
[----:B------:R-:W-:Y:S02]  /*5970*/  P2R R197, PR, RZ, 0x20 ;  /* 0x00000020ffc57803 */ /* 0x000fe40000000000 */
[----:B-1----:R-:W-:Y:S04]  /*5980*/  SHF.L.U32 R4, R183, 0x1f, RZ ;  /* 0x0000001fb7047819 */ /* 0x002fe800000006ff */
[----:B------:R1:W4:Y:S01]  /*5990*/  SYNCS.PHASECHK.TRANS64.TRYWAIT P0, [R193+URZ+0xe0], R4 ;  /* 0x0000e004c10075a7 */ /* 0x00032200080011ff */
[----:B--2---:R-:W-:Y:S01]  /*59a0*/  @P6 SEL R196, RZ, 0x1, !P1 ;  /* 0x00000001ffc46807 */ /* 0x004fe20004800000 */
[----:B-1----:R-:W-:Y:S06]  /*59b0*/  @!P6 BRA `(.L_x_93) ;  /* 0x00000000009ce947 */ /* 0x002fec0003800000 */
[----:B------:R-:W-:Y:S01]  /*59c0*/  @P5 IMAD R8, R181, 0x2000, R186 ;  /* 0x00002000b5085824 */ /* 0x000fe200078e02ba */
[----:B------:R-:W-:Y:S01]  /*59d0*/  ISETP.NE.AND P1, PT, R196, RZ, PT ;  /* 0x000000ffc400720c */ /* 0x000fe20003f25270 */
[----:B------:R-:W-:Y:S01]  /*59e0*/  BSSY B0, `(.L_x_94) ;  /* 0x0000010000007945 */ /* 0x000fe20003800000 */
[----:B------:R-:W-:Y:S01]  /*59f0*/  CS2R R142, SRZ ;  /* 0x00000000008e7805 */ /* 0x000fe2000001ff00 */
[--C-:B------:R-:W-:Y:S01]  /*5a00*/  @P5 IMAD R7, R188, -0x10, R8.reuse ;  /* 0xfffffff0bc075824 */ /* 0x100fe200078e0208 */
[----:B------:R-:W-:Y:S01]  /*5a10*/  CS2R R140, SRZ ;  /* 0x00000000008c7805 */ /* 0x000fe2000001ff00 */
[----:B------:R-:W-:Y:S01]  /*5a20*/  @P5 IMAD R6, R187, -0x10, R8 ;  /* 0xfffffff0bb065824 */ /* 0x000fe200078e0208 */
[----:B------:R-:W-:Y:S01]  /*5a30*/  CS2R R150, SRZ ;  /* 0x0000000000967805 */ /* 0x000fe2000001ff00 */
[----:B------:R-:W-:Y:S01]  /*5a40*/  @P5 IMAD R5, R184, 0x10, R7 ;  /* 0x00000010b8055824 */ /* 0x000fe200078e0207 */
[----:B------:R-:W-:Y:S02]  /*5a50*/  CS2R R148, SRZ ;  /* 0x0000000000947805 */ /* 0x000fe4000001ff00 */
[----:B------:R-:W-:Y:S02]  /*5a60*/  CS2R R146, SRZ ;  /* 0x0000000000927805 */ /* 0x000fe4000001ff00 */
[----:B------:R-:W-:Y:S02]  /*5a70*/  CS2R R144, SRZ ;  /* 0x0000000000907805 */ /* 0x000fe4000001ff00 */
[----:B------:R-:W-:Y:S02]  /*5a80*/  CS2R R154, SRZ ;  /* 0x00000000009a7805 */ /* 0x000fe4000001ff00 */
[----:B------:R-:W-:Y:S01]  /*5a90*/  CS2R R152, SRZ ;  /* 0x0000000000987805 */ /* 0x000fe2000001ff00 */
[----:B------:R-:W-:Y:S06]  /*5aa0*/  @P1 BRA `(.L_x_95) ;  /* 0x00000000000c1947 */ /* 0x000fec0003800000 */
[----:B------:R-:W-:Y:S04]  /*5ab0*/  SHF.L.U32 R3, R180, 0x1f, RZ ;  /* 0x0000001fb4037819 */ /* 0x000fe800000006ff */
[----:B------:R-:W1:Y:S02]  /*5ac0*/  SYNCS.PHASECHK.TRANS64.TRYWAIT P1, [R0+URZ+0x70], R3 ;  /* 0x00007003000075a7 */ /* 0x000e6400080211ff */
[----:B-1----:R-:W-:Y:S05]  /*5ad0*/  @!P1 BRA `(.L_x_96) ;  /* 0x0000006000889947 */ /* 0x002fea0003800000 */
.L_x_95:
[----:B------:R-:W-:Y:S05]  /*5ae0*/  BSYNC B0 ;  /* 0x0000000000007941 */ /* 0x000fea0003800000 */
.L_x_94:
[----:B------:R-:W-:Y:S01]  /*5af0*/  ISETP.NE.AND P1, PT, R197, RZ, PT ;  /* 0x000000ffc500720c */ /* 0x000fe20003f25270 */
[----:B-1----:R-:W-:Y:S02]  /*5b00*/  VIADD R3, R0, 0x90 ;  /* 0x0000009000037836 */ /* 0x002fe40000000000 */
[----:B------:R-:W-:Y:S02]  /*5b10*/  IMAD.U32 R0, RZ, RZ, UR37 ;  /* 0x00000025ff007e24 */ /* 0x000fe4000f8e00ff */
[----:B------:R-:W-:Y:S03]  /*5b20*/  VIADD R181, R181, 0x1 ;  /* 0x00000001b5b57836 */ /* 0x000fe60000000000 */
[----:B------:R-:W-:Y:S05]  /*5b30*/  PRMT R0, R0, 0x654, R3 ;  /* 0x0000065400007816 */ /* 0x000fea0000000003 */
[----:B------:R1:W2:Y:S04]  /*5b40*/  @P1 LDS.128 R140, [R8] ;  /* 0x00000000088c1984 */ /* 0x0002a80000000c00 */
[----:B------:R1:W1:Y:S04]  /*5b50*/  @P1 LDS.128 R148, [R6+0x20] ;  /* 0x0000200006941984 */ /* 0x0002680000000c00 */
[----:B------:R1:W1:Y:S04]  /*5b60*/  @P1 LDS.128 R144, [R7+0x10] ;  /* 0x0000100007901984 */ /* 0x0002680000000c00 */
[----:B------:R1:W1:Y:S01]  /*5b70*/  @P1 LDS.128 R152, [R5+0x10] ;  /* 0x0000100005981984 */ /* 0x0002620000000c00 */
[C---:B------:R-:W-:Y:S01]  /*5b80*/  ISETP.NE.AND P1, PT, R181.reuse, 0x4, PT ;  /* 0x00000004b500780c */ /* 0x040fe20003f25270 */
[----:B------:R-:W-:Y:S01]  /*5b90*/  @!PT LDS RZ, [RZ] ;  /* 0x00000000fffff984 */ /* 0x000fe20000000800 */
[----:B------:R-:W-:Y:S01]  /*5ba0*/  @!PT LDS RZ, [RZ] ;  /* 0x00000000fffff984 */ /* 0x000fe20000000800 */
[----:B------:R-:W-:Y:S01]  /*5bb0*/  @!PT LDS RZ, [RZ] ;  /* 0x00000000fffff984 */ /* 0x000fe20000000800 */
[----:B------:R-:W-:Y:S01]  /*5bc0*/  @!PT LDS RZ, [RZ] ;  /* 0x00000000fffff984 */ /* 0x000fe20000000800 */
[----:B------:R5:W-:Y:S06]  /*5bd0*/  MEMBAR.ALL.CTA ;  /* 0x0000000000007992 */ /* 0x000bec0000008000 */
[----:B-----5:R-:W5:Y:S01]  /*5be0*/  FENCE.VIEW.ASYNC.S ;  /* 0x00000000000073c6 */ /* 0x020f620000000000 */
[----:B------:R-:W-:Y:S01]  /*5bf0*/  SEL R181, R181, RZ, P1 ;  /* 0x000000ffb5b57207 */ /* 0x000fe20000800000 */
[----:B-----5:R5:W-:Y:S02]  /*5c00*/  SYNCS.ARRIVE.TRANS64.RED.A1T0 RZ, [R0+URZ], RZ ;  /* 0x000000ff00ff79a7 */ /* 0x020be400081004ff */
[----:B-----5:R-:W-:Y:S04]  /*5c10*/  SEL R0, RZ, 0x1, P1 ;  /* 0x00000001ff007807 */ /* 0x020fe80000800000 */
[----:B--2---:R-:W-:Y:S02]  /*5c20*/  LOP3.LUT R180, R180, R0, RZ, 0x3c, !PT ;  /* 0x00000000b4b47212 */ /* 0x004fe400078e3cff */
.L_x_93:
[----:B------:R-:W-:Y:S05]  /*5c30*/  BSYNC B1 ;  /* 0x0000000000017941 */ /* 0x000fea0003800000 */
.L_x_92:
[----:B------:R-:W-:Y:S04]  /*5c40*/  SHF.R.U32.HI R0, RZ, 0x15, R157 ;  /* 0x00000015ff007819 */ /* 0x000fe8000001169d */
[----:B------:R-:W-:Y:S01]  /*5c50*/  LOP3.LUT P1, RZ, R0, 0x3, R172, 0x48, !PT ;  /* 0x0000000300ff7812 */ /* 0x000fe200078248ac */
[----:B------:R-:W-:Y:S01]  /*5c60*/  @!UPT UIADD3 URZ, UPT, UPT, URZ, URZ, URZ ;  /* 0x000000fffffff290 */ /* 0x000fe2000fffe0ff */
[----:B----4-:R-:W-:Y:S11]  /*5c70*/  @P0 BRA `(.L_x_97) ;  /* 0x0000000000080947 */ /* 0x010ff60003800000 */
[----:B------:R-:W2:Y:S02]  /*5c80*/  SYNCS.PHASECHK.TRANS64.TRYWAIT P0, [R193+URZ+0xe0], R4 ;  /* 0x0000e004c10075a7 */ /* 0x000ea400080011ff */
[----:B--2---:R-:W-:Y:S05]  /*5c90*/  @!P0 BRA `(.L_x_98) ;  /* 0x00000060002c8947 */ /* 0x004fea0003800000 */
.L_x_97:
[----:B------:R-:W-:Y:S04]  /*5ca0*/  BSSY.RECONVERGENT B6, `(.L_x_99) ;  /* 0x0000012000067945 */ /* 0x000fe80003800200 */
[----:B------:R-:W-:Y:S05]  /*5cb0*/  @!P1 BRA `(.L_x_100) ;  /* 0x0000000000409947 */ /* 0x000fea0003800000 */
[----:B------:R-:W4:Y:S01]  /*5cc0*/  LDCU.64 UR8, c[0x4][0x78] ;  /* 0x01000f00ff0877ac */ /* 0x000f220008000a00 */
[----:B------:R-:W-:Y:S01]  /*5cd0*/  MOV R15, 0x0 ;  /* 0x00000000000f7802 */ /* 0x000fe20000000f00 */
[----:B------:R-:W-:Y:S02]  /*5ce0*/  HFMA2 R12, -RZ, RZ, 0, 5.9604644775390625e-08 ;  /* 0x00000001ff0c7431 */ /* 0x000fe400000001ff */
[----:B-1----:R-:W-:Y:S02]  /*5cf0*/  IMAD.MOV.U32 R8, RZ, RZ, 0x192 ;  /* 0x00000192ff087424 */ /* 0x002fe400078e00ff */
[----:B------:R-:W-:Y:S01]  /*5d00*/  IMAD.MOV.U32 R13, RZ, RZ, RZ ;  /* 0x000000ffff0d7224 */ /* 0x000fe200078e00ff */
[----:B------:R-:W1:Y:S01]  /*5d10*/  LDCU.64 UR6, c[0x4][0x80] ;  /* 0x01001000ff0677ac */ /* 0x000e620008000a00 */
[----:B------:R-:W3:Y:S01]  /*5d20*/  LDC.64 R14, c[0x4][R15] ;  /* 0x010000000f0e7b82 */ /* 0x000ee20000000a00 */
[----:B------:R-:W5:Y:S01]  /*5d30*/  LDCU.64 UR4, c[0x4][0x18] ;  /* 0x01000300ff0477ac */ /* 0x000f620008000a00 */
[----:B----4-:R-:W-:Y:S01]  /*5d40*/  MOV R5, UR9 ;  /* 0x0000000900057c02 */ /* 0x010fe20008000f00 */
[----:B--2---:R-:W-:Y:S01]  /*5d50*/  IMAD.U32 R4, RZ, RZ, UR8 ;  /* 0x00000008ff047e24 */ /* 0x004fe2000f8e00ff */
[----:B-1----:R-:W-:Y:S01]  /*5d60*/  MOV R7, UR7 ;  /* 0x0000000700077c02 */ /* 0x002fe20008000f00 */
[----:B------:R-:W-:Y:S01]  /*5d70*/  IMAD.U32 R6, RZ, RZ, UR6 ;  /* 0x00000006ff067e24 */ /* 0x000fe2000f8e00ff */
[----:B-----5:R-:W-:Y:S01]  /*5d80*/  MOV R11, UR5 ;  /* 0x00000005000b7c02 */ /* 0x020fe20008000f00 */
[----:B------:R-:W-:Y:S02]  /*5d90*/  IMAD.U32 R10, RZ, RZ, UR4 ;  /* 0x00000004ff0a7e24 */ /* 0x000fe4000f8e00ff */
[----:B------:R-:W-:Y:S07]  /*5da0*/  LEPC R20, `(.L_x_100) ;  /* 0x000000001014794e */ /* 0x000fee0000000000 */
[----:B---3--:R-:W-:Y:S05]  /*5db0*/  CALL.ABS.NOINC R14 ;  /* 0x000000000e007343 */ /* 0x008fea0003c00000 */
.L_x_100:
[----:B------:R-:W-:Y:S05]  /*5dc0*/  BSYNC.RECONVERGENT B6 ;  /* 0x0000000000067941 */ /* 0x000fea0003800200 */
.L_x_99:
[----:B--2---:R-:W-:Y:S01]  /*5dd0*/  F2FP.F16.E4M3.UNPACK_B R4, R141.H1 ;  /* 0x0000008dff04723e */ /* 0x004fe200030006ff */
[----:B------:R-:W-:Y:S05]  /*5de0*/  WARPSYNC.ALL ;  /* 0x0000000000007948 */ /* 0x000fea0003800000 */
[----:B------:R-:W-:Y:S01]  /*5df0*/  R2UR UR4, R157 ;  /* 0x000000009d0472ca */ /* 0x000fe200000e0000 */
[--C-:B------:R-:W-:Y:S01]  /*5e00*/  HADD2.F32 R85, -RZ, R4.reuse.H0_H0 ;  /* 0x20000004ff557230 */ /* 0x100fe20000004100 */
[-C--:B------:R-:W-:Y:S01]  /*5e10*/  F2FP.F16.E4M3.UNPACK_B R0, R140.reuse.H1 ;  /* 0x0000008cff00723e */ /* 0x080fe200030006ff */
[----:B------:R-:W-:Y:S01]  /*5e20*/  HADD2.F32 R86, -RZ, R4.H1_H1 ;  /* 0x30000004ff567230 */ /* 0x000fe20000004100 */
[----:B------:R-:W-:Y:S01]  /*5e30*/  F2FP.F16.E4M3.UNPACK_B R4, R143.H1 ;  /* 0x0000008fff04723e */ /* 0x000fe200030006ff */
[----:B------:R-:W-:Y:S01]  /*5e40*/  BSSY.RECONVERGENT B0, `(.L_x_101) ;  /* 0x000011d000007945 */ /* 0x000fe20003800200 */
[----:B------:R-:W-:Y:S01]  /*5e50*/  F2FP.F16.E4M3.UNPACK_B R3, R140 ;  /* 0x0000008cff03723e */ /* 0x000fe200020006ff */
[--C-:B------:R-:W-:Y:S01]  /*5e60*/  HADD2.F32 R81, -RZ, R0.reuse.H0_H0 ;  /* 0x20000000ff517230 */ /* 0x100fe20000004100 */
[----:B-1----:R-:W-:Y:S01]  /*5e70*/  F2FP.F16.E4M3.UNPACK_B R126, R151.H1 ;  /* 0x00000097ff7e723e */ /* 0x002fe200030006ff */
[----:B------:R-:W-:Y:S01]  /*5e80*/  HADD2.F32 R82, -RZ, R0.H1_H1 ;  /* 0x30000000ff527230 */ /* 0x000fe20000004100 */
[-C--:B------:R-:W-:Y:S01]  /*5e90*/  F2FP.F16.E4M3.UNPACK_B R0, R142.reuse ;  /* 0x0000008eff00723e */ /* 0x080fe200020006ff */
[--C-:B------:R-:W-:Y:S01]  /*5ea0*/  HADD2.F32 R78, -RZ, R3.reuse.H0_H0 ;  /* 0x20000003ff4e7230 */ /* 0x100fe20000004100 */
[----:B------:R-:W-:Y:S01]  /*5eb0*/  F2FP.F16.E4M3.UNPACK_B R134, R153.H1 ;  /* 0x00000099ff86723e */ /* 0x000fe200030006ff */
[----:B------:R-:W-:Y:S01]  /*5ec0*/  HADD2.F32 R80, -RZ, R3.H1_H1 ;  /* 0x30000003ff507230 */ /* 0x000fe20000004100 */
[----:B------:R-:W-:Y:S01]  /*5ed0*/  F2FP.F16.E4M3.UNPACK_B R3, R141 ;  /* 0x0000008dff03723e */ /* 0x000fe200020006ff */
[--C-:B------:R-:W-:Y:S01]  /*5ee0*/  HADD2.F32 R87, -RZ, R0.reuse.H0_H0 ;  /* 0x20000000ff577230 */ /* 0x100fe20000004100 */
[----:B------:R-:W-:Y:S01]  /*5ef0*/  ISETP.NE.AND P0, PT, R190, RZ, PT ;  /* 0x000000ffbe00720c */ /* 0x000fe20003f05270 */
[----:B------:R-:W-:Y:S01]  /*5f00*/  HADD2.F32 R88, -RZ, R0.H1_H1 ;  /* 0x30000000ff587230 */ /* 0x000fe20000004100 */
[----:B------:R-:W-:Y:S01]  /*5f10*/  F2FP.F16.E4M3.UNPACK_B R0, R143 ;  /* 0x0000008fff00723e */ /* 0x000fe200020006ff */
[--C-:B------:R-:W-:Y:S01]  /*5f20*/  HADD2.F32 R84, -RZ, R3.reuse.H1_H1 ;  /* 0x30000003ff547230 */ /* 0x100fe20000004100 */
[----:B------:R-:W-:Y:S01]  /*5f30*/  ISETP.NE.AND P6, PT, R198, RZ, PT ;  /* 0x000000ffc600720c */ /* 0x000fe20003fc5270 */
[----:B------:R-:W-:Y:S01]  /*5f40*/  HADD2.F32 R83, -RZ, R3.H0_H0 ;  /* 0x20000003ff537230 */ /* 0x000fe20000004100 */
[----:B------:R-:W-:Y:S01]  /*5f50*/  F2FP.F16.E4M3.UNPACK_B R3, R142.H1 ;  /* 0x0000008eff03723e */ /* 0x000fe200030006ff */
[--C-:B------:R-:W-:Y:S02]  /*5f60*/  HADD2.F32 R91, -RZ, R0.reuse.H0_H0 ;  /* 0x20000000ff5b7230 */ /* 0x100fe40000004100 */
[----:B------:R-:W-:Y:S01]  /*5f70*/  HADD2.F32 R92, -RZ, R0.H1_H1 ;  /* 0x30000000ff5c7230 */ /* 0x000fe20000004100 */
[-C--:B------:R-:W-:Y:S01]  /*5f80*/  F2FP.F16.E4M3.UNPACK_B R0, R144.reuse.H1 ;  /* 0x00000090ff00723e */ /* 0x080fe200030006ff */
[--C-:B------:R-:W-:Y:S02]  /*5f90*/  HADD2.F32 R89, -RZ, R3.reuse.H0_H0 ;  /* 0x20000003ff597230 */ /* 0x100fe40000004100 */
[----:B------:R-:W-:Y:S01]  /*5fa0*/  HADD2.F32 R90, -RZ, R3.H1_H1 ;  /* 0x30000003ff5a7230 */ /* 0x000fe20000004100 */
[----:B------:R-:W-:Y:S01]  /*5fb0*/  F2FP.F16.E4M3.UNPACK_B R3, R144 ;  /* 0x00000090ff03723e */ /* 0x000fe200020006ff */
[--C-:B------:R-:W-:Y:S02]  /*5fc0*/  HADD2.F32 R97, -RZ, R0.reuse.H0_H0 ;  /* 0x20000000ff617230 */ /* 0x100fe40000004100 */
[----:B------:R-:W-:Y:S01]  /*5fd0*/  HADD2.F32 R98, -RZ, R0.H1_H1 ;  /* 0x30000000ff627230 */ /* 0x000fe20000004100 */
[----:B------:R-:W-:Y:S01]  /*5fe0*/  F2FP.F16.E4M3.UNPACK_B R0, R146 ;  /* 0x00000092ff00723e */ /* 0x000fe200020006ff */
[--C-:B------:R-:W-:Y:S02]  /*5ff0*/  HADD2.F32 R93, -RZ, R4.reuse.H0_H0 ;  /* 0x20000004ff5d7230 */ /* 0x100fe40000004100 */
[----:B------:R-:W-:Y:S01]  /*6000*/  HADD2.F32 R94, -RZ, R4.H1_H1 ;  /* 0x30000004ff5e7230 */ /* 0x000fe20000004100 */
[----:B------:R-:W-:Y:S01]  /*6010*/  F2FP.F16.E4M3.UNPACK_B R4, R145.H1 ;  /* 0x00000091ff04723e */ /* 0x000fe200030006ff */
        /* <DEDUP_REMOVED lines=25> */
[----:B------:R-:W-:Y:S02]  /*61b0*/  HADD2.F32 R118, -RZ, R4.H1_H1 ;  /* 0x30000004ff767230 */ /* 0x000fe40000004100 */
[--C-:B------:R-:W-:Y:S01]  /*61c0*/  HADD2.F32 R115, -RZ, R0.reuse.H0_H0 ;  /* 0x20000000ff737230 */ /* 0x100fe20000004100 */
[----:B------:R-:W3:Y:S01]  /*61d0*/  LDTM.x64 R4, tmem[UR4] ;  /* 0x00000004000479ee */ /* 0x000ee20008340000 */
[----:B------:R-:W-:Y:S01]  /*61e0*/  HADD2.F32 R116, -RZ, R0.H1_H1 ;  /* 0x30000000ff747230 */ /* 0x000fe20000004100 */
[-C--:B------:R-:W-:Y:S01]  /*61f0*/  F2FP.F16.E4M3.UNPACK_B R0, R150.reuse.H1 ;  /* 0x00000096ff00723e */ /* 0x080fe200030006ff */
[--C-:B------:R-:W-:Y:S02]  /*6200*/  HADD2.F32 R111, -RZ, R3.reuse.H0_H0 ;  /* 0x20000003ff6f7230 */ /* 0x100fe40000004100 */
[----:B------:R-:W-:Y:S01]  /*6210*/  HADD2.F32 R112, -RZ, R3.H1_H1 ;  /* 0x30000003ff707230 */ /* 0x000fe20000004100 */
[----:B------:R-:W-:Y:S01]  /*6220*/  F2FP.F16.E4M3.UNPACK_B R3, R150 ;  /* 0x00000096ff03723e */ /* 0x000fe200020006ff */
[--C-:B------:R-:W-:Y:S02]  /*6230*/  HADD2.F32 R121, -RZ, R0.reuse.H0_H0 ;  /* 0x20000000ff797230 */ /* 0x100fe40000004100 */
[----:B------:R-:W-:Y:S01]  /*6240*/  HADD2.F32 R122, -RZ, R0.H1_H1 ;  /* 0x30000000ff7a7230 */ /* 0x000fe20000004100 */
[-C--:B------:R-:W-:Y:S01]  /*6250*/  F2FP.F16.E4M3.UNPACK_B R0, R152.reuse ;  /* 0x00000098ff00723e */ /* 0x080fe200020006ff */
        /* <DEDUP_REMOVED lines=15> */
[--C-:B------:R-:W-:Y:S02]  /*6350*/  HADD2.F32 R138, -RZ, R0.reuse.H1_H1 ;  /* 0x30000000ff8a7230 */ /* 0x100fe40000004100 */
[----:B------:R-:W-:Y:S02]  /*6360*/  HADD2.F32 R137, -RZ, R0.H0_H0 ;  /* 0x20000000ff897230 */ /* 0x000fe40000004100 */
[C-C-:B---3--:R-:W-:Y:S01]  /*6370*/  FFMA R0, R77.reuse, R4, R2.reuse ;  /* 0x000000044d007223 */ /* 0x148fe20000000002 */
[--C-:B------:R-:W-:Y:S02]  /*6380*/  HADD2.F32 R135, -RZ, R3.reuse.H0_H0 ;  /* 0x20000003ff877230 */ /* 0x100fe40000004100 */
[----:B------:R-:W-:Y:S02]  /*6390*/  HADD2.F32 R136, -RZ, R3.H1_H1 ;  /* 0x30000003ff887230 */ /* 0x000fe40000004100 */
[C-C-:B------:R-:W-:Y:S01]  /*63a0*/  FFMA R3, R77.reuse, R5, R2.reuse ;  /* 0x000000054d037223 */ /* 0x140fe20000000002 */
        /* <DEDUP_REMOVED lines=60> */
[----:B------:R-:W-:Y:S01]  /*6770*/  F2FP.F16.E4M3.UNPACK_B R65, R155 ;  /* 0x0000009bff41723e */ /* 0x000fe200020006ff */
[C-C-:B------:R-:W-:Y:S01]  /*6780*/  FFMA R66, R77.reuse, R66, R2.reuse ;  /* 0x000000424d427223 */ /* 0x140fe20000000002 */
[----:B------:R-:W-:Y:S01]  /*6790*/  FFMA R67, R77, R67, R2 ;  /* 0x000000434d437223 */ /* 0x000fe20000000002 */
[C---:B------:R-:W-:Y:S01]  /*67a0*/  FFMA R0, R79.reuse, R78, R0 ;  /* 0x0000004e4f007223 */ /* 0x040fe20000000000 */
[C---:B------:R-:W-:Y:S01]  /*67b0*/  FFMA R3, R79.reuse, R80, R3 ;  /* 0x000000504f037223 */ /* 0x040fe20000000003 */
[----:B------:R-:W-:Y:S01]  /*67c0*/  F2FP.F16.E4M3.UNPACK_B R80, R155.H1 ;  /* 0x0000009bff50723e */ /* 0x000fe200030006ff */
[C---:B------:R-:W-:Y:S01]  /*67d0*/  FFMA R6, R79.reuse, R81, R6 ;  /* 0x000000514f067223 */ /* 0x040fe20000000006 */
[C---:B------:R-:W-:Y:S01]  /*67e0*/  FFMA R7, R79.reuse, R82, R7 ;  /* 0x000000524f077223 */ /* 0x040fe20000000007 */
[C---:B------:R-:W-:Y:S01]  /*67f0*/  FFMA R4, R79.reuse, R83, R4 ;  /* 0x000000534f047223 */ /* 0x040fe20000000004 */
[C---:B------:R-:W-:Y:S01]  /*6800*/  FFMA R5, R79.reuse, R84, R5 ;  /* 0x000000544f057223 */ /* 0x040fe20000000005 */
[C---:B------:R-:W-:Y:S01]  /*6810*/  FFMA R10, R79.reuse, R85, R10 ;  /* 0x000000554f0a7223 */ /* 0x040fe2000000000a */
[----:B------:R-:W-:Y:S01]  /*6820*/  FFMA R11, R79, R86, R11 ;  /* 0x000000564f0b7223 */ /* 0x000fe2000000000b */
[----:B------:R-:W-:Y:S01]  /*6830*/  F2FP.SATFINITE.E4M3.F32.PACK_AB_MERGE_C R6, R7, R6, RZ ;  /* 0x000000060706723e */ /* 0x000fe200048070ff */
[C---:B------:R-:W-:Y:S01]  /*6840*/  FFMA R8, R79.reuse, R87, R8 ;  /* 0x000000574f087223 */ /* 0x040fe20000000008 */
[C---:B------:R-:W-:Y:S01]  /*6850*/  FFMA R9, R79.reuse, R88, R9 ;  /* 0x000000584f097223 */ /* 0x040fe20000000009 */
[----:B------:R-:W-:Y:S01]  /*6860*/  FFMA R14, R79, R89, R14 ;  /* 0x000000594f0e7223 */ /* 0x000fe2000000000e */
[----:B------:R-:W-:Y:S01]  /*6870*/  F2FP.SATFINITE.E4M3.F32.PACK_AB_MERGE_C R10, R11, R10, RZ ;  /* 0x0000000a0b0a723e */ /* 0x000fe200048070ff */
[----:B------:R-:W-:Y:S01]  /*6880*/  FFMA R15, R79, R90, R15 ;  /* 0x0000005a4f0f7223 */ /* 0x000fe2000000000f */
[----:B------:R-:W-:Y:S01]  /*6890*/  F2FP.SATFINITE.E4M3.F32.PACK_AB_MERGE_C R84, R3, R0, R6 ;  /* 0x000000000354723e */ /* 0x000fe20004807006 */
[----:B------:R-:W-:Y:S01]  /*68a0*/  FFMA R12, R79, R91, R12 ;  /* 0x0000005b4f0c7223 */ /* 0x000fe2000000000c */
[----:B------:R-:W-:Y:S01]  /*68b0*/  F2FP.SATFINITE.E4M3.F32.PACK_AB_MERGE_C R85, R5, R4, R10 ;  /* 0x000000040555723e */ /* 0x000fe2000480700a */
[----:B------:R-:W-:Y:S01]  /*68c0*/  FFMA R13, R79, R92, R13 ;  /* 0x0000005c4f0d7223 */ /* 0x000fe2000000000d */
[----:B------:R-:W-:Y:S01]  /*68d0*/  F2FP.SATFINITE.E4M3.F32.PACK_AB_MERGE_C R14, R15, R14, RZ ;  /* 0x0000000e0f0e723e */ /* 0x000fe200048070ff */
[----:B------:R-:W-:Y:S01]  /*68e0*/  FFMA R18, R79, R93, R18 ;  /* 0x0000005d4f127223 */ /* 0x000fe20000000012 */
[----:B------:R-:W-:Y:S01]  /*68f0*/  LEA R0, R181, UR49, 0x3 ;  /* 0x00000031b5007c11 */ /* 0x000fe2000f8e18ff */
[----:B------:R-:W-:Y:S01]  /*6900*/  FFMA R19, R79, R94, R19 ;  /* 0x0000005e4f137223 */ /* 0x000fe20000000013 */
[----:B------:R-:W-:Y:S01]  /*6910*/  F2FP.SATFINITE.E4M3.F32.PACK_AB_MERGE_C R86, R9, R8, R14 ;  /* 0x000000080956723e */ /* 0x000fe2000480700e */
[C---:B------:R-:W-:Y:S01]  /*6920*/  FFMA R16, R79.reuse, R95, R16 ;  /* 0x0000005f4f107223 */ /* 0x040fe20000000010 */
[----:B------:R-:W-:Y:S01]  /*6930*/  @P6 SHF.L.U32 R3, R180, 0x1f, RZ ;  /* 0x0000001fb4036819 */ /* 0x000fe200000006ff */
[----:B------:R-:W-:Y:S01]  /*6940*/  FFMA R17, R79, R96, R17 ;  /* 0x000000604f117223 */ /* 0x000fe20000000011 */
[----:B------:R-:W-:Y:S01]  /*6950*/  F2FP.SATFINITE.E4M3.F32.PACK_AB_MERGE_C R18, R19, R18, RZ ;  /* 0x000000121312723e */ /* 0x000fe200048070ff */
[C---:B------:R-:W-:Y:S01]  /*6960*/  FFMA R22, R79.reuse, R97, R22 ;  /* 0x000000614f167223 */ /* 0x040fe20000000016 */
[C---:B------:R-:W-:Y:S01]  /*6970*/  FFMA R23, R79.reuse, R98, R23 ;  /* 0x000000624f177223 */ /* 0x040fe20000000017 */
[----:B------:R-:W-:Y:S01]  /*6980*/  FFMA R20, R79, R99, R20 ;  /* 0x000000634f147223 */ /* 0x000fe20000000014 */
[----:B------:R-:W-:Y:S01]  /*6990*/  F2FP.SATFINITE.E4M3.F32.PACK_AB_MERGE_C R87, R13, R12, R18 ;  /* 0x0000000c0d57723e */ /* 0x000fe20004807012 */
[C---:B------:R-:W-:Y:S01]  /*69a0*/  FFMA R21, R79.reuse, R100, R21 ;  /* 0x000000644f157223 */ /* 0x040fe20000000015 */
[----:B------:R-:W-:Y:S01]  /*69b0*/  FFMA R26, R79, R101, R26 ;  /* 0x000000654f1a7223 */ /* 0x000fe2000000001a */
[----:B------:R-:W-:Y:S01]  /*69c0*/  F2FP.SATFINITE.E4M3.F32.PACK_AB_MERGE_C R22, R23, R22, RZ ;  /* 0x000000161716723e */ /* 0x000fe200048070ff */
[C---:B------:R-:W-:Y:S01]  /*69d0*/  FFMA R27, R79.reuse, R102, R27 ;  /* 0x000000664f1b7223 */ /* 0x040fe2000000001b */
[C---:B------:R-:W-:Y:S01]  /*69e0*/  FFMA R24, R79.reuse, R103, R24 ;  /* 0x000000674f187223 */ /* 0x040fe20000000018 */
[----:B------:R-:W-:Y:S01]  /*69f0*/  FFMA R25, R79, R104, R25 ;  /* 0x000000684f197223 */ /* 0x000fe20000000019 */
[----:B------:R-:W-:Y:S01]  /*6a00*/  F2FP.SATFINITE.E4M3.F32.PACK_AB_MERGE_C R16, R17, R16, R22 ;  /* 0x000000101110723e */ /* 0x000fe20004807016 */
        /* <DEDUP_REMOVED lines=18> */
[----:B------:R1:W-:Y:S01]  /*6b30*/  STS.128 [R171+UR49+0x8200], R84 ;  /* 0x00820054ab007988 */ /* 0x0003e20008000c31 */
[----:B------:R-:W-:Y:S01]  /*6b40*/  F2FP.SATFINITE.E4M3.F32.PACK_AB_MERGE_C R38, R39, R38, RZ ;  /* 0x000000262726723e */ /* 0x000fe200048070ff */
[C---:B------:R-:W-:Y:S01]  /*6b50*/  FFMA R42, R79.reuse, R117, R42 ;  /* 0x000000754f2a7223 */ /* 0x040fe2000000002a */
[C---:B------:R-:W-:Y:S01]  /*6b60*/  FFMA R43, R79.reuse, R118, R43 ;  /* 0x000000764f2b7223 */ /* 0x040fe2000000002b */
[----:B------:R-:W-:Y:S01]  /*6b70*/  FFMA R40, R79, R119, R40 ;  /* 0x000000774f287223 */ /* 0x000fe20000000028 */
[----:B------:R-:W-:Y:S01]  /*6b80*/  F2FP.SATFINITE.E4M3.F32.PACK_AB_MERGE_C R32, R33, R32, R38 ;  /* 0x000000202120723e */ /* 0x000fe20004807026 */
[----:B------:R-:W-:Y:S01]  /*6b90*/  FFMA R41, R79, R120, R41 ;  /* 0x000000784f297223 */ /* 0x000fe20000000029 */
[--C-:B------:R-:W-:Y:S01]  /*6ba0*/  HADD2.F32 R125, -RZ, R126.reuse.H0_H0 ;  /* 0x2000007eff7d7230 */ /* 0x100fe20000004100 */
[----:B------:R-:W-:Y:S01]  /*6bb0*/  F2FP.SATFINITE.E4M3.F32.PACK_AB_MERGE_C R42, R43, R42, RZ ;  /* 0x0000002a2b2a723e */ /* 0x000fe200048070ff */
[C---:B------:R-:W-:Y:S01]  /*6bc0*/  FFMA R46, R79.reuse, R121, R46 ;  /* 0x000000794f2e7223 */ /* 0x040fe2000000002e */
[----:B------:R-:W-:Y:S02]  /*6bd0*/  HADD2.F32 R126, -RZ, R126.H1_H1 ;  /* 0x3000007eff7e7230 */ /* 0x000fe40000004100 */
[----:B------:R-:W-:Y:S01]  /*6be0*/  FFMA R47, R79, R122, R47 ;  /* 0x0000007a4f2f7223 */ /* 0x000fe2000000002f */
[----:B------:R-:W-:Y:S01]  /*6bf0*/  F2FP.SATFINITE.E4M3.F32.PACK_AB_MERGE_C R33, R37, R36, R42 ;  /* 0x000000242521723e */ /* 0x000fe2000480702a */
[C---:B------:R-:W-:Y:S01]  /*6c00*/  FFMA R44, R79.reuse, R123, R44 ;  /* 0x0000007b4f2c7223 */ /* 0x040fe2000000002c */
[C---:B------:R-:W-:Y:S01]  /*6c10*/  FFMA R45, R79.reuse, R124, R45 ;  /* 0x0000007c4f2d7223 */ /* 0x040fe2000000002d */
[C---:B------:R-:W-:Y:S01]  /*6c20*/  FFMA R50, R79.reuse, R125, R50 ;  /* 0x0000007d4f327223 */ /* 0x040fe20000000032 */
[C---:B------:R-:W-:Y:S01]  /*6c30*/  FFMA R51, R79.reuse, R126, R51 ;  /* 0x0000007e4f337223 */ /* 0x040fe20000000033 */
[C---:B------:R-:W-:Y:S01]  /*6c40*/  FFMA R48, R79.reuse, R127, R48 ;  /* 0x0000007f4f307223 */ /* 0x040fe20000000030 */
[C---:B------:R-:W-:Y:S01]  /*6c50*/  FFMA R49, R79.reuse, R128, R49 ;  /* 0x000000804f317223 */ /* 0x040fe20000000031 */
[--C-:B------:R-:W-:Y:S02]  /*6c60*/  HADD2.F32 R133, -RZ, R134.reuse.H0_H0 ;  /* 0x20000086ff857230 */ /* 0x100fe40000004100 */
[C---:B------:R-:W-:Y:S01]  /*6c70*/  FFMA R54, R79.reuse, R129, R54 ;  /* 0x000000814f367223 */ /* 0x040fe20000000036 */
[----:B------:R-:W-:Y:S02]  /*6c80*/  HADD2.F32 R134, -RZ, R134.H1_H1 ;  /* 0x30000086ff867230 */ /* 0x000fe40000004100 */
[C---:B------:R-:W-:Y:S01]  /*6c90*/  FFMA R55, R79.reuse, R130, R55 ;  /* 0x000000824f377223 */ /* 0x040fe20000000037 */
[C---:B------:R-:W-:Y:S01]  /*6ca0*/  FFMA R52, R79.reuse, R131, R52 ;  /* 0x000000834f347223 */ /* 0x040fe20000000034 */
[C---:B------:R-:W-:Y:S01]  /*6cb0*/  FFMA R53, R79.reuse, R132, R53 ;  /* 0x000000844f357223 */ /* 0x040fe20000000035 */
[C---:B------:R-:W-:Y:S01]  /*6cc0*/  FFMA R58, R79.reuse, R133, R58 ;  /* 0x000000854f3a7223 */ /* 0x040fe2000000003a */
[C---:B------:R-:W-:Y:S01]  /*6cd0*/  FFMA R59, R79.reuse, R134, R59 ;  /* 0x000000864f3b7223 */ /* 0x040fe2000000003b */
[C---:B------:R-:W-:Y:S01]  /*6ce0*/  FFMA R56, R79.reuse, R135, R56 ;  /* 0x000000874f387223 */ /* 0x040fe20000000038 */
[----:B------:R-:W-:Y:S01]  /*6cf0*/  SHF.L.U32 R135, R176, 0x4, RZ ;  /* 0x00000004b0877819 */ /* 0x000fe200000006ff */
[C---:B------:R-:W-:Y:S01]  /*6d00*/  FFMA R57, R79.reuse, R136, R57 ;  /* 0x000000884f397223 */ /* 0x040fe20000000039 */
[C---:B------:R-:W-:Y:S01]  /*6d10*/  FFMA R62, R79.reuse, R137, R62 ;  /* 0x000000894f3e7223 */ /* 0x040fe2000000003e */
[----:B------:R-:W-:Y:S01]  /*6d20*/  FFMA R63, R79, R138, R63 ;  /* 0x0000008a4f3f7223 */ /* 0x000fe2000000003f */
[--C-:B------:R-:W-:Y:S01]  /*6d30*/  HADD2.F32 R64, -RZ, R65.reuse.H0_H0 ;  /* 0x20000041ff407230 */ /* 0x100fe20000004100 */
[C---:B------:R-:W-:Y:S01]  /*6d40*/  IADD3 R138, PT, PT, R186.reuse, R135, RZ ;  /* 0x00000087ba8a7210 */ /* 0x040fe20007ffe0ff */
[----:B------:R-:W-:Y:S01]  /*6d50*/  HADD2.F32 R65, -RZ, R65.H1_H1 ;  /* 0x30000041ff417230 */ /* 0x000fe20000004100 */
[----:B------:R-:W-:Y:S01]  /*6d60*/  F2FP.SATFINITE.E4M3.F32.PACK_AB_MERGE_C R34, R47, R46, RZ ;  /* 0x0000002e2f22723e */ /* 0x000fe200048070ff */
[--C-:B------:R-:W-:Y:S01]  /*6d70*/  HADD2.F32 R78, -RZ, R80.reuse.H0_H0 ;  /* 0x20000050ff4e7230 */ /* 0x100fe20000004100 */
[----:B------:R-:W-:Y:S01]  /*6d80*/  F2FP.SATFINITE.E4M3.F32.PACK_AB_MERGE_C R35, R51, R50, RZ ;  /* 0x000000323323723e */ /* 0x000fe200048070ff */
[----:B------:R1:W-:Y:S01]  /*6d90*/  STS.128 [R138+0x8010], R16 ;  /* 0x008010108a007388 */ /* 0x0003e20000000c00 */
[----:B------:R-:W-:Y:S02]  /*6da0*/  HADD2.F32 R80, -RZ, R80.H1_H1 ;  /* 0x30000050ff507230 */ /* 0x000fe40000004100 */
[----:B------:R-:W-:Y:S01]  /*6db0*/  FFMA R60, R79, R64, R60 ;  /* 0x000000404f3c7223 */ /* 0x000fe2000000003c */
[----:B------:R-:W-:Y:S01]  /*6dc0*/  SHF.L.U32 R137, R175, 0x4, RZ ;  /* 0x00000004af897819 */ /* 0x000fe200000006ff */
[C---:B------:R-:W-:Y:S01]  /*6dd0*/  FFMA R61, R79.reuse, R65, R61 ;  /* 0x000000414f3d7223 */ /* 0x040fe2000000003d */
[C---:B------:R-:W-:Y:S01]  /*6de0*/  FFMA R66, R79.reuse, R78, R66 ;  /* 0x0000004e4f427223 */ /* 0x040fe20000000042 */
[----:B------:R-:W-:Y:S01]  /*6df0*/  FFMA R67, R79, R80, R67 ;  /* 0x000000504f437223 */ /* 0x000fe20000000043 */
[----:B------:R-:W-:Y:S02]  /*6e00*/  F2FP.SATFINITE.E4M3.F32.PACK_AB_MERGE_C R34, R41, R40, R34 ;  /* 0x000000282922723e */ /* 0x000fe40004807022 */
[----:B------:R-:W-:Y:S02]  /*6e10*/  F2FP.SATFINITE.E4M3.F32.PACK_AB_MERGE_C R35, R45, R44, R35 ;  /* 0x0000002c2d23723e */ /* 0x000fe40004807023 */
[----:B------:R-:W-:Y:S02]  /*6e20*/  IADD3 R195, PT, PT, R186, R137, RZ ;  /* 0x00000089bac37210 */ /* 0x000fe40007ffe0ff */
[----:B------:R-:W-:Y:S02]  /*6e30*/  F2FP.SATFINITE.E4M3.F32.PACK_AB_MERGE_C R54, R55, R54, RZ ;  /* 0x000000363736723e */ /* 0x000fe400048070ff */
[----:B------:R-:W-:Y:S01]  /*6e40*/  F2FP.SATFINITE.E4M3.F32.PACK_AB_MERGE_C R58, R59, R58, RZ ;  /* 0x0000003a3b3a723e */ /* 0x000fe200048070ff */
[----:B------:R1:W-:Y:S01]  /*6e50*/  STS.128 [R195+0x8020], R32 ;  /* 0x00802020c3007388 */ /* 0x0003e20000000c00 */
[----:B------:R-:W-:Y:S02]  /*6e60*/  F2FP.SATFINITE.E4M3.F32.PACK_AB_MERGE_C R50, R63, R62, RZ ;  /* 0x0000003e3f32723e */ /* 0x000fe400048070ff */
[----:B------:R-:W-:Y:S02]  /*6e70*/  F2FP.SATFINITE.E4M3.F32.PACK_AB_MERGE_C R51, R67, R66, RZ ;  /* 0x000000424333723e */ /* 0x000fe400048070ff */
[----:B------:R-:W-:Y:S02]  /*6e80*/  SHF.L.U32 R136, R184, 0x4, RZ ;  /* 0x00000004b8887819 */ /* 0x000fe400000006ff */
[----:B------:R-:W-:Y:S02]  /*6e90*/  F2FP.SATFINITE.E4M3.F32.PACK_AB_MERGE_C R48, R49, R48, R54 ;  /* 0x000000303130723e */ /* 0x000fe40004807036 */
[----:B------:R-:W-:Y:S02]  /*6ea0*/  F2FP.SATFINITE.E4M3.F32.PACK_AB_MERGE_C R49, R53, R52, R58 ;  /* 0x000000343531723e */ /* 0x000fe4000480703a */
[----:B------:R-:W-:Y:S02]  /*6eb0*/  F2FP.SATFINITE.E4M3.F32.PACK_AB_MERGE_C R50, R57, R56, R50 ;  /* 0x000000383932723e */ /* 0x000fe40004807032 */
[----:B------:R-:W-:Y:S02]  /*6ec0*/  F2FP.SATFINITE.E4M3.F32.PACK_AB_MERGE_C R51, R61, R60, R51 ;  /* 0x0000003c3d33723e */ /* 0x000fe40004807033 */
[----:B------:R-:W-:Y:S05]  /*6ed0*/  IADD3 R194, PT, PT, R136, R138, RZ ;  /* 0x0000008a88c27210 */ /* 0x000fea0007ffe0ff */
[----:B------:R1:W-:Y:S01]  /*6ee0*/  STS.128 [R194+0x8010], R48 ;  /* 0x00801030c2007388 */ /* 0x0003e20000000c00 */
[----:B------:R-:W-:Y:S01]  /*6ef0*/  @!PT LDS RZ, [RZ] ;  /* 0x00000000fffff984 */ /* 0x000fe20000000800 */
[----:B------:R-:W-:Y:S01]  /*6f00*/  @!PT LDS RZ, [RZ] ;  /* 0x00000000fffff984 */ /* 0x000fe20000000800 */
[----:B------:R-:W-:Y:S01]  /*6f10*/  @!PT LDS RZ, [RZ] ;  /* 0x00000000fffff984 */ /* 0x000fe20000000800 */
[----:B------:R-:W-:Y:S01]  /*6f20*/  @!PT LDS RZ, [RZ] ;  /* 0x00000000fffff984 */ /* 0x000fe20000000800 */
[----:B------:R2:W-:Y:S07]  /*6f30*/  MEMBAR.ALL.CTA ;  /* 0x0000000000007992 */ /* 0x0005ee0000008000 */
[----:B--2---:R-:W2:Y:S02]  /*6f40*/  FENCE.VIEW.ASYNC.S ;  /* 0x00000000000073c6 */ /* 0x004ea40000000000 */
[----:B--2---:R-:W-:Y:S06]  /*6f50*/  BAR.SYNC.DEFER_BLOCKING 0x1, 0x80 ;  /* 0x0042000000007b1d */ /* 0x004fec0000010000 */
[----:B------:R-:W-:Y:S05]  /*6f60*/  @P0 BRA `(.L_x_102) ;  /* 0x0000000000280947 */ /* 0x000fea0003800000 */
[----:B------:R-:W-:Y:S02]  /*6f70*/  UIADD3 UR4, UPT, UPT, UR49, 0x8200, URZ ;  /* 0x0000820031047890 */ /* 0x000fe4000fffe0ff */
[----:B------:R-:W-:Y:S01]  /*6f80*/  UIADD3 UR6, UP0, UPT, UR52, 0x680, URZ ;  /* 0x0000068034067890 */ /* 0x000fe2000ff1e0ff */
[----:B------:R-:W-:Y:S03]  /*6f90*/  UMOV UR43, UR36 ;  /* 0x00000024002b7c82 */ /* 0x000fe60008000000 */
[----:B------:R-:W-:Y:S01]  /*6fa0*/  MOV R189, UR4 ;  /* 0x0000000400bd7c02 */ /* 0x000fe20008000f00 */
[----:B------:R-:W-:Y:S03]  /*6fb0*/  UIADD3.X UR7, UPT, UPT, URZ, UR53, URZ, UP0, !UPT ;  /* 0x00000035ff077290 */ /* 0x000fe600087fe4ff */
[----:B------:R-:W-:Y:S11]  /*6fc0*/  R2UR UR40, R189 ;  /* 0x00000000bd2872ca */ /* 0x000ff600000e0000 */
[----:B------:R-:W-:Y:S02]  /*6fd0*/  @!UPT UIADD3 URZ, UPT, UPT, URZ, URZ, URZ ;  /* 0x000000fffffff290 */ /* 0x000fe4000fffe0ff */
[----:B------:R2:W-:Y:S01]  /*6fe0*/  UTMASTG.3D [UR40], [UR6] ;  /* 0x00000028060073b5 */ /* 0x0005e20008010000 */
[----:B------:R0:W-:Y:S01]  /*6ff0*/  UTMACMDFLUSH ;  /* 0x00000000000079b7 */ /* 0x0001e20000000000 */
[----:B--2---:R-:W-:Y:S04]  /*7000*/  DEPBAR.LE SB0, 0x1 ;  /* 0x000080400000791a */ /* 0x004fe80000000000 */
.L_x_102:
[----:B------:R-:W-:Y:S05]  /*7010*/  BSYNC.RECONVERGENT B0 ;  /* 0x0000000000007941 */ /* 0x000fea0003800200 */
.L_x_101:
[----:B------:R-:W-:Y:S06]  /*7020*/  BAR.SYNC.DEFER_BLOCKING 0x1, 0x80 ;  /* 0x0042000000007b1d */ /* 0x000fec0000010000 */
[----:B------:R-:W2:Y:S01]  /*7030*/  @P6 SYNCS.PHASECHK.TRANS64.TRYWAIT P0, [R0+URZ+0x70], R3 ;  /* 0x00007003000065a7 */ /* 0x000ea200080011ff */
[----:B------:R-:W-:Y:S01]  /*7040*/  BSSY B1, `(.L_x_103) ;  /* 0x0000024000017945 */ /* 0x000fe20003800000 */
[----:B--2---:R-:W-:Y:S03]  /*7050*/  @P6 SEL R196, RZ, 0x1, !P0 ;  /* 0x00000001ffc46807 */ /* 0x004fe60004000000 */
[----:B------:R-:W-:Y:S05]  /*7060*/  @!P6 BRA `(.L_x_104) ;  /* 0x000000000084e947 */ /* 0x000fea0003800000 */
[----:B------:R-:W-:Y:S01]  /*7070*/  ISETP.NE.AND P1, PT, R197, RZ, PT ;  /* 0x000000ffc500720c */ /* 0x000fe20003f25270 */
[----:B------:R-:W-:Y:S01]  /*7080*/  BSSY B0, `(.L_x_105) ;  /* 0x000000a000007945 */ /* 0x000fe20003800000 */
[----:B------:R-:W-:Y:S11]  /*7090*/  ISETP.NE.AND P0, PT, R196, RZ, PT ;  /* 0x000000ffc400720c */ /* 0x000ff60003f05270 */
[----:B------:R-:W-:Y:S04]  /*70a0*/  @P1 IMAD R3, R181, 0x2000, R186 ;  /* 0x00002000b5031824 */ /* 0x000fe800078e02ba */
[C---:B------:R-:W-:Y:S01]  /*70b0*/  @P1 IMAD.IADD R7, R3.reuse, 0x1, R135 ;  /* 0x0000000103071824 */ /* 0x040fe200078e0287 */
[----:B------:R-:W-:Y:S03]  /*70c0*/  @P1 IADD3 R6, PT, PT, R3, R137, RZ ;  /* 0x0000008903061210 */ /* 0x000fe60007ffe0ff */
[----:B------:R-:W-:Y:S01]  /*70d0*/  @P1 IMAD.IADD R5, R136, 0x1, R7 ;  /* 0x0000000188051824 */ /* 0x000fe200078e0207 */
[----:B------:R-:W-:Y:S06]  /*70e0*/  @P0 BRA `(.L_x_106) ;  /* 0x00000000000c0947 */ /* 0x000fec0003800000 */
[----:B------:R-:W-:Y:S04]  /*70f0*/  SHF.L.U32 R4, R180, 0x1f, RZ ;  /* 0x0000001fb4047819 */ /* 0x000fe800000006ff */
[----:B------:R-:W2:Y:S02]  /*7100*/  SYNCS.PHASECHK.TRANS64.TRYWAIT P0, [R0+URZ+0x70], R4 ;  /* 0x00007004000075a7 */ /* 0x000ea400080011ff */
[----:B--2---:R-:W-:Y:S05]  /*7110*/  @!P0 BRA `(.L_x_107) ;  /* 0x0000004c00208947 */ /* 0x004fea0003800000 */
.L_x_106:
[----:B------:R-:W-:Y:S05]  /*7120*/  BSYNC B0 ;  /* 0x0000000000007941 */ /* 0x000fea0003800000 */
.L_x_105:
[----:B------:R-:W-:Y:S01]  /*7130*/  ISETP.NE.AND P0, PT, R197, RZ, PT ;  /* 0x000000ffc500720c */ /* 0x000fe20003f05270 */
[----:B------:R-:W-:Y:S11]  /*7140*/  VIADD R181, R181, 0x1 ;  /* 0x00000001b5b57836 */ /* 0x000ff60000000000 */
[----:B------:R-:W-:Y:S01]  /*7150*/  @!UPT UIADD3 URZ, UPT, UPT, URZ, URZ, URZ ;  /* 0x000000fffffff290 */ /* 0x000fe2000fffe0ff */
[----:B------:R3:W4:Y:S04]  /*7160*/  @P0 LDS.128 R140, [R3] ;  /* 0x00000000038c0984 */ /* 0x0007280000000c00 */
        /* <DEDUP_REMOVED lines=11> */
[----:B---3--:R-:W-:Y:S02]  /*7220*/  VIADD R3, R0, 0x90 ;  /* 0x0000009000037836 */ /* 0x008fe40000000000 */
[----:B--2---:R-:W-:Y:S05]  /*7230*/  IMAD.U32 R0, RZ, RZ, UR37 ;  /* 0x00000025ff007e24 */ /* 0x004fea000f8e00ff */
[----:B------:R-:W-:Y:S04]  /*7240*/  PRMT R0, R0, 0x654, R3 ;  /* 0x0000065400007816 */ /* 0x000fe80000000003 */
[----:B-----5:R2:W-:Y:S02]  /*7250*/  SYNCS.ARRIVE.TRANS64.RED.A1T0 RZ, [R0+URZ], RZ ;  /* 0x000000ff00ff79a7 */ /* 0x0205e400081004ff */
[----:B--2---:R-:W-:Y:S04]  /*7260*/  SEL R0, RZ, 0x1, P0 ;  /* 0x00000001ff007807 */ /* 0x004fe80000000000 */
[----:B-1--4-:R-:W-:Y:S02]  /*7270*/  LOP3.LUT R180, R180, R0, RZ, 0x3c, !PT ;  /* 0x00000000b4b47212 */ /* 0x012fe400078e3cff */
.L_x_104:
[----:B------:R-:W-:Y:S05]  /*7280*/  BSYNC B1 ;  /* 0x0000000000017941 */ /* 0x000fea0003800000 */
.L_x_103:
[----:B------:R-:W-:Y:S01]  /*7290*/  VIADD R0, R157, 0x40 ;  /* 0x000000409d007836 */ /* 0x000fe20000000000 */
[----:B------:R-:W-:Y:S04]  /*72a0*/  BSSY.RECONVERGENT B6, `(.L_x_108) ;  /* 0x0000015000067945 */ /* 0x000fe80003800200 */
[----:B------:R-:W-:Y:S04]  /*72b0*/  SHF.R.U32.HI R0, RZ, 0x15, R0 ;  /* 0x00000015ff007819 */ /* 0x000fe80000011600 */
[----:B------:R-:W-:Y:S11]  /*72c0*/  LOP3.LUT P0, RZ, R0, 0x3, R172, 0x48, !PT ;  /* 0x0000000300ff7812 */ /* 0x000ff600078048ac */
[----:B------:R-:W-:Y:S02]  /*72d0*/  @!UPT UIADD3 URZ, UPT, UPT, URZ, URZ, URZ ;  /* 0x000000fffffff290 */ /* 0x000fe4000fffe0ff */
[----:B------:R-:W-:Y:S05]  /*72e0*/  @!P0 BRA `(.L_x_109) ;  /* 0x0000000000408947 */ /* 0x000fea0003800000 */
[----:B------:R-:W2:Y:S01]  /*72f0*/  LDCU.64 UR8, c[0x4][0x78] ;  /* 0x01000f00ff0877ac */ /* 0x000ea20008000a00 */
[----:B------:R-:W-:Y:S01]  /*7300*/  MOV R15, 0x0 ;  /* 0x00000000000f7802 */ /* 0x000fe20000000f00 */
[----:B------:R-:W-:Y:S02]  /*7310*/  HFMA2 R12, -RZ, RZ, 0, 5.9604644775390625e-08 ;  /* 0x00000001ff0c7431 */ /* 0x000fe400000001ff */
[----:B------:R-:W-:Y:S02]  /*7320*/  IMAD.MOV.U32 R8, RZ, RZ, 0x192 ;  /* 0x00000192ff087424 */ /* 0x000fe400078e00ff */
[----:B------:R-:W-:Y:S01]  /*7330*/  IMAD.MOV.U32 R13, RZ, RZ, RZ ;  /* 0x000000ffff0d7224 */ /* 0x000fe200078e00ff */
[----:B------:R-:W3:Y:S01]  /*7340*/  LDCU.64 UR6, c[0x4][0x80] ;  /* 0x01001000ff0677ac */ /* 0x000ee20008000a00 */
[----:B------:R-:W4:Y:S01]  /*7350*/  LDC.64 R14, c[0x4][R15] ;  /* 0x010000000f0e7b82 */ /* 0x000f220000000a00 */
[----:B------:R-:W5:Y:S01]  /*7360*/  LDCU.64 UR4, c[0x4][0x18] ;  /* 0x01000300ff0477ac */ /* 0x000f620008000a00 */
[----:B--2---:R-:W-:Y:S01]  /*7370*/  MOV R5, UR9 ;  /* 0x0000000900057c02 */ /* 0x004fe20008000f00 */
[----:B------:R-:W-:Y:S01]  /*7380*/  IMAD.U32 R4, RZ, RZ, UR8 ;  /* 0x00000008ff047e24 */ /* 0x000fe2000f8e00ff */
[----:B---3--:R-:W-:Y:S01]  /*7390*/  MOV R7, UR7 ;  /* 0x0000000700077c02 */ /* 0x008fe20008000f00 */
[----:B------:R-:W-:Y:S01]  /*73a0*/  IMAD.U32 R6, RZ, RZ, UR6 ;  /* 0x00000006ff067e24 */ /* 0x000fe2000f8e00ff */
[----:B-----5:R-:W-:Y:S01]  /*73b0*/  MOV R11, UR5 ;  /* 0x00000005000b7c02 */ /* 0x020fe20008000f00 */
[----:B------:R-:W-:Y:S02]  /*73c0*/  IMAD.U32 R10, RZ, RZ, UR4 ;  /* 0x00000004ff0a7e24 */ /* 0x000fe4000f8e00ff */
[----:B------:R-:W-:Y:S07]  /*73d0*/  LEPC R20, `(.L_x_109) ;  /* 0x000000001014794e */ /* 0x000fee0000000000 */
[----:B-1--4-:R-:W-:Y:S05]  /*73e0*/  CALL.ABS.NOINC R14 ;  /* 0x000000000e007343 */ /* 0x012fea0003c00000 */
.L_x_109:
[----:B------:R-:W-:Y:S05]  /*73f0*/  BSYNC.RECONVERGENT B6 ;  /* 0x0000000000067941 */ /* 0x000fea0003800200 */
.L_x_108:
[----:B------:R-:W-:Y:S01]  /*7400*/  F2FP.F16.E4M3.UNPACK_B R4, R140.H1 ;  /* 0x0000008cff04723e */ /* 0x000fe200030006ff */
[----:B------:R-:W-:Y:S05]  /*7410*/  WARPSYNC.ALL ;  /* 0x0000000000007948 */ /* 0x000fea0003800000 */
[----:B------:R-:W-:Y:S01]  /*7420*/  R2UR UR4, R157 ;  /* 0x000000009d0472ca */ /* 0x000fe200000e0000 */
[--C-:B------:R-:W-:Y:S01]  /*7430*/  HADD2.F32 R81, -RZ, R4.reuse.H0_H0 ;  /* 0x20000004ff517230 */ /* 0x100fe20000004100 */
[-C--:B------:R-:W-:Y:S01]  /*7440*/  F2FP.F16.E4M3.UNPACK_B R0, R141.reuse ;  /* 0x0000008dff00723e */ /* 0x080fe200020006ff */
[----:B------:R-:W-:Y:S01]  /*7450*/  HADD2.F32 R82, -RZ, R4.H1_H1 ;  /* 0x30000004ff527230 */ /* 0x000fe20000004100 */
[----:B------:R-:W-:Y:S01]  /*7460*/  F2FP.F16.E4M3.UNPACK_B R4, R142.H1 ;  /* 0x0000008eff04723e */ /* 0x000fe200030006ff */
[----:B------:R-:W-:Y:S01]  /*7470*/  BSSY.RECONVERGENT B0, `(.L_x_110) ;  /* 0x0000116000007945 */ /* 0x000fe20003800200 */
[----:B------:R-:W-:Y:S01]  /*7480*/  F2FP.F16.E4M3.UNPACK_B R3, R140 ;  /* 0x0000008cff03723e */ /* 0x000fe200020006ff */
[--C-:B-1----:R-:W-:Y:S01]  /*7490*/  HADD2.F32 R84, -RZ, R0.reuse.H1_H1 ;  /* 0x30000000ff547230 */ /* 0x102fe20000004100 */
[----:B------:R-:W-:Y:S01]  /*74a0*/  F2FP.F16.E4M3.UNPACK_B R122, R150.H1 ;  /* 0x00000096ff7a723e */ /* 0x000fe200030006ff */
[----:B------:R-:W-:Y:S01]  /*74b0*/  HADD2.F32 R83, -RZ, R0.H0_H0 ;  /* 0x20000000ff537230 */ /* 0x000fe20000004100 */
[----:B------:R-:W-:Y:S01]  /*74c0*/  F2FP.F16.E4M3.UNPACK_B R0, R142 ;  /* 0x0000008eff00723e */ /* 0x000fe200020006ff */
[--C-:B------:R-:W-:Y:S01]  /*74d0*/  HADD2.F32 R78, -RZ, R3.reuse.H0_H0 ;  /* 0x20000003ff4e7230 */ /* 0x100fe20000004100 */
[----:B------:R-:W-:Y:S01]  /*74e0*/  F2FP.F16.E4M3.UNPACK_B R130, R152.H1 ;  /* 0x00000098ff82723e */ /* 0x000fe200030006ff */
[----:B------:R-:W-:Y:S01]  /*74f0*/  HADD2.F32 R80, -RZ, R3.H1_H1 ;  /* 0x30000003ff507230 */ /* 0x000fe20000004100 */
[----:B------:R-:W-:Y:S01]  /*7500*/  F2FP.F16.E4M3.UNPACK_B R3, R141.H1 ;  /* 0x0000008dff03723e */ /* 0x000fe200030006ff */
[--C-:B------:R-:W-:Y:S01]  /*7510*/  HADD2.F32 R87, -RZ, R0.reuse.H0_H0 ;  /* 0x20000000ff577230 */ /* 0x100fe20000004100 */
[----:B------:R-:W-:Y:S01]  /*7520*/  ISETP.NE.AND P0, PT, R190, RZ, PT ;  /* 0x000000ffbe00720c */ /* 0x000fe20003f05270 */
[----:B------:R-:W-:Y:S01]  /*7530*/  HADD2.F32 R88, -RZ, R0.H1_H1 ;  /* 0x30000000ff587230 */ /* 0x000fe20000004100 */
[-C--:B------:R-:W-:Y:S01]  /*7540*/  F2FP.F16.E4M3.UNPACK_B R0, R143.reuse.H1 ;  /* 0x0000008fff00723e */ /* 0x080fe200030006ff */
[--C-:B------:R-:W-:Y:S01]  /*7550*/  HADD2.F32 R85, -RZ, R3.reuse.H0_H0 ;  /* 0x20000003ff557230 */ /* 0x100fe20000004100 */
[----:B------:R-:W-:Y:S01]  /*7560*/  ISETP.NE.AND P6, PT, R198, RZ, PT ;  /* 0x000000ffc600720c */ /* 0x000fe20003fc5270 */
        /* <DEDUP_REMOVED lines=35> */
[----:B------:R-:W1:Y:S01]  /*77a0*/  LDTM.x64 R4, tmem[UR4+0x40] ;  /* 0x00004004000479ee */ /* 0x000e620008340000 */
        /* <DEDUP_REMOVED lines=24> */
[----:B------:R-:W-:Y:S02]  /*7930*/  HADD2.F32 R134, -RZ, R0.H1_H1 ;  /* 0x30000000ff867230 */ /* 0x000fe40000004100 */
[C-C-:B-1----:R-:W-:Y:S01]  /*7940*/  FFMA R0, R77.reuse, R4, R2.reuse ;  /* 0x000000044d007223 */ /* 0x142fe20000000002 */
        /* <DEDUP_REMOVED lines=71> */
[----:B------:R-:W-:Y:S01]  /*7dc0*/  F2FP.F16.E4M3.UNPACK_B R82, R155.H1 ;  /* 0x0000009bff52723e */ /* 0x000fe200030006ff */
[C---:B------:R-:W-:Y:S01]  /*7dd0*/  FFMA R4, R79.reuse, R83, R4 ;  /* 0x000000534f047223 */ /* 0x040fe20000000004 */
[C---:B------:R-:W-:Y:S01]  /*7de0*/  FFMA R5, R79.reuse, R84, R5 ;  /* 0x000000544f057223 */ /* 0x040fe20000000005 */
[----:B------:R-:W-:Y:S01]  /*7df0*/  FFMA R10, R79, R85, R10 ;  /* 0x000000554f0a7223 */ /* 0x000fe2000000000a */
[----:B------:R-:W-:Y:S01]  /*7e00*/  F2FP.SATFINITE.E4M3.F32.PACK_AB_MERGE_C R199, R7, R6, RZ ;  /* 0x0000000607c7723e */ /* 0x000fe200048070ff */
[C---:B------:R-:W-:Y:S01]  /*7e10*/  FFMA R11, R79.reuse, R86, R11 ;  /* 0x000000564f0b7223 */ /* 0x040fe2000000000b */
[----:B------:R-:W-:Y:S01]  /*7e20*/  F2FP.F16.E4M3.UNPACK_B R7, R155 ;  /* 0x0000009bff07723e */ /* 0x000fe200020006ff */
        /* <DEDUP_REMOVED lines=63> */
[--C-:B------:R-:W-:Y:S02]  /*8220*/  HADD2.F32 R64, -RZ, R65.reuse.H0_H0 ;  /* 0x20000041ff407230 */ /* 0x100fe40000004100 */
[----:B------:R-:W-:Y:S01]  /*8230*/  FFMA R55, R79, R130, R55 ;  /* 0x000000824f377223 */ /* 0x000fe20000000037 */
[----:B------:R-:W-:Y:S01]  /*8240*/  F2FP.SATFINITE.E4M3.F32.PACK_AB_MERGE_C R19, R35, R34, RZ ;  /* 0x000000222313723e */ /* 0x000fe200048070ff */
[C---:B------:R-:W-:Y:S01]  /*8250*/  FFMA R52, R79.reuse, R131, R52 ;  /* 0x000000834f347223 */ /* 0x040fe20000000034 */
[----:B------:R-:W-:Y:S02]  /*8260*/  HADD2.F32 R65, -RZ, R65.H1_H1 ;  /* 0x30000041ff417230 */ /* 0x000fe40000004100 */
[C---:B------:R-:W-:Y:S01]  /*8270*/  FFMA R53, R79.reuse, R132, R53 ;  /* 0x000000844f357223 */ /* 0x040fe20000000035 */
[--C-:B------:R-:W-:Y:S02]  /*8280*/  HADD2.F32 R78, -RZ, R80.reuse.H0_H0 ;  /* 0x20000050ff4e7230 */ /* 0x100fe40000004100 */
[C---:B------:R-:W-:Y:S01]  /*8290*/  FFMA R58, R79.reuse, R133, R58 ;  /* 0x000000854f3a7223 */ /* 0x040fe2000000003a */
[----:B------:R-:W-:Y:S02]  /*82a0*/  HADD2.F32 R80, -RZ, R80.H1_H1 ;  /* 0x30000050ff507230 */ /* 0x000fe40000004100 */
[----:B------:R-:W-:Y:S01]  /*82b0*/  FFMA R59, R79, R134, R59 ;  /* 0x000000864f3b7223 */ /* 0x000fe2000000003b */
[--C-:B------:R-:W-:Y:S01]  /*82c0*/  HADD2.F32 R6, -RZ, R7.reuse.H0_H0 ;  /* 0x20000007ff067230 */ /* 0x100fe20000004100 */
[----:B------:R-:W-:Y:S01]  /*82d0*/  F2FP.SATFINITE.E4M3.F32.PACK_AB_MERGE_C R19, R29, R28, R19 ;  /* 0x0000001c1d13723e */ /* 0x000fe20004807013 */
[C---:B------:R-:W-:Y:S01]  /*82e0*/  FFMA R56, R79.reuse, R64, R56 ;  /* 0x000000404f387223 */ /* 0x040fe20000000038 */
[----:B------:R-:W-:Y:S02]  /*82f0*/  HADD2.F32 R7, -RZ, R7.H1_H1 ;  /* 0x30000007ff077230 */ /* 0x000fe40000004100 */
[----:B------:R-:W-:Y:S01]  /*8300*/  FFMA R57, R79, R65, R57 ;  /* 0x000000414f397223 */ /* 0x000fe20000000039 */
[--C-:B------:R-:W-:Y:S01]  /*8310*/  HADD2.F32 R81, -RZ, R82.reuse.H0_H0 ;  /* 0x20000052ff517230 */ /* 0x100fe20000004100 */
[----:B------:R1:W-:Y:S01]  /*8320*/  STS.128 [R138+0xa010], R16 ;  /* 0x00a010108a007388 */ /* 0x0003e20000000c00 */
[----:B------:R-:W-:Y:S01]  /*8330*/  F2FP.SATFINITE.E4M3.F32.PACK_AB_MERGE_C R38, R39, R38, RZ ;  /* 0x000000262726723e */ /* 0x000fe200048070ff */
[----:B------:R-:W-:Y:S01]  /*8340*/  FFMA R62, R79, R78, R62 ;  /* 0x0000004e4f3e7223 */ /* 0x000fe2000000003e */
[----:B------:R-:W-:Y:S01]  /*8350*/  F2FP.SATFINITE.E4M3.F32.PACK_AB_MERGE_C R42, R43, R42, RZ ;  /* 0x0000002a2b2a723e */ /* 0x000fe200048070ff */
[----:B------:R-:W-:Y:S02]  /*8360*/  HADD2.F32 R82, -RZ, R82.H1_H1 ;  /* 0x30000052ff527230 */ /* 0x000fe40000004100 */
[----:B------:R-:W-:Y:S01]  /*8370*/  FFMA R63, R79, R80, R63 ;  /* 0x000000504f3f7223 */ /* 0x000fe2000000003f */
[----:B------:R-:W-:Y:S01]  /*8380*/  F2FP.SATFINITE.E4M3.F32.PACK_AB_MERGE_C R34, R47, R46, RZ ;  /* 0x0000002e2f22723e */ /* 0x000fe200048070ff */
[----:B------:R-:W-:Y:S01]  /*8390*/  FFMA R60, R79, R6, R60 ;  /* 0x000000064f3c7223 */ /* 0x000fe2000000003c */
[----:B------:R-:W-:Y:S01]  /*83a0*/  F2FP.SATFINITE.E4M3.F32.PACK_AB_MERGE_C R35, R51, R50, RZ ;  /* 0x000000323323723e */ /* 0x000fe200048070ff */
[C---:B------:R-:W-:Y:S01]  /*83b0*/  FFMA R61, R79.reuse, R7, R61 ;  /* 0x000000074f3d7223 */ /* 0x040fe2000000003d */
[----:B------:R-:W-:Y:S01]  /*83c0*/  FFMA R66, R79, R81, R66 ;  /* 0x000000514f427223 */ /* 0x000fe20000000042 */
[----:B------:R-:W-:Y:S01]  /*83d0*/  F2FP.SATFINITE.E4M3.F32.PACK_AB_MERGE_C R32, R33, R32, R38 ;  /* 0x000000202120723e */ /* 0x000fe20004807026 */
[----:B------:R-:W-:Y:S01]  /*83e0*/  FFMA R67, R79, R82, R67 ;  /* 0x000000524f437223 */ /* 0x000fe20000000043 */
[----:B------:R-:W-:Y:S02]  /*83f0*/  F2FP.SATFINITE.E4M3.F32.PACK_AB_MERGE_C R33, R37, R36, R42 ;  /* 0x000000242521723e */ /* 0x000fe4000480702a */
[----:B------:R-:W-:Y:S02]  /*8400*/  F2FP.SATFINITE.E4M3.F32.PACK_AB_MERGE_C R34, R41, R40, R34 ;  /* 0x000000282922723e */ /* 0x000fe40004807022 */
[----:B------:R-:W-:Y:S02]  /*8410*/  F2FP.SATFINITE.E4M3.F32.PACK_AB_MERGE_C R35, R45, R44, R35 ;  /* 0x0000002c2d23723e */ /* 0x000fe40004807023 */
[----:B------:R-:W-:Y:S02]  /*8420*/  F2FP.SATFINITE.E4M3.F32.PACK_AB_MERGE_C R54, R55, R54, RZ ;  /* 0x000000363736723e */ /* 0x000fe400048070ff */
[----:B------:R-:W-:Y:S01]  /*8430*/  F2FP.SATFINITE.E4M3.F32.PACK_AB_MERGE_C R58, R59, R58, RZ ;  /* 0x0000003a3b3a723e */ /* 0x000fe200048070ff */
[----:B------:R1:W-:Y:S01]  /*8440*/  STS.128 [R195+0xa020], R32 ;  /* 0x00a02020c3007388 */ /* 0x0003e20000000c00 */
[----:B------:R-:W-:Y:S02]  /*8450*/  F2FP.SATFINITE.E4M3.F32.PACK_AB_MERGE_C R50, R63, R62, RZ ;  /* 0x0000003e3f32723e */ /* 0x000fe400048070ff */
[----:B------:R-:W-:Y:S02]  /*8460*/  F2FP.SATFINITE.E4M3.F32.PACK_AB_MERGE_C R51, R67, R66, RZ ;  /* 0x000000424333723e */ /* 0x000fe400048070ff */
[----:B------:R-:W-:Y:S02]  /*8470*/  F2FP.SATFINITE.E4M3.F32.PACK_AB_MERGE_C R48, R49, R48, R54 ;  /* 0x000000303130723e */ /* 0x000fe40004807036 */
[----:B------:R-:W-:Y:S02]  /*8480*/  F2FP.SATFINITE.E4M3.F32.PACK_AB_MERGE_C R49, R53, R52, R58 ;  /* 0x000000343531723e */ /* 0x000fe4000480703a */
[----:B------:R-:W-:Y:S02]  /*8490*/  F2FP.SATFINITE.E4M3.F32.PACK_AB_MERGE_C R50, R57, R56, R50 ;  /* 0x000000383932723e */ /* 0x000fe40004807032 */
[----:B------:R-:W-:Y:S05]  /*84a0*/  F2FP.SATFINITE.E4M3.F32.PACK_AB_MERGE_C R51, R61, R60, R51 ;  /* 0x0000003c3d33723e */ /* 0x000fea0004807033 */
        /* <DEDUP_REMOVED lines=9> */
[----:B------:R-:W-:Y:S02]  /*8540*/  UIADD3 UR8, UP0, UPT, UR52, 0x680, URZ ;  /* 0x0000068034087890 */ /* 0x000fe4000ff1e0ff */
[----:B------:R-:W-:Y:S02]  /*8550*/  UIADD3 UR5, UPT, UPT, UR41, 0x40, URZ ;  /* 0x0000004029057890 */ /* 0x000fe4000fffe0ff */
[----:B------:R-:W-:Y:S02]  /*8560*/  UIADD3 UR4, UPT, UPT, UR49, 0xa200, URZ ;  /* 0x0000a20031047890 */ /* 0x000fe4000fffe0ff */
[----:B------:R-:W-:Y:S01]  /*8570*/  UIADD3.X UR9, UPT, UPT, URZ, UR53, URZ, UP0, !UPT ;  /* 0x00000035ff097290 */ /* 0x000fe200087fe4ff */
[----:B------:R-:W-:Y:S01]  /*8580*/  UMOV UR6, UR42 ;  /* 0x0000002a00067c82 */ /* 0x000fe20008000000 */
[----:B------:R-:W-:Y:S07]  /*8590*/  UMOV UR7, UR36 ;  /* 0x0000002400077c82 */ /* 0x000fee0008000000 */
[----:B------:R2:W-:Y:S01]  /*85a0*/  UTMASTG.3D [UR4], [UR8] ;  /* 0x00000004080073b5 */ /* 0x0005e20008010000 */
[----:B------:R0:W-:Y:S01]  /*85b0*/  UTMACMDFLUSH ;  /* 0x00000000000079b7 */ /* 0x0001e20000000000 */
[----:B--2---:R-:W-:Y:S04]  /*85c0*/  DEPBAR.LE SB0, 0x1 ;  /* 0x000080400000791a */ /* 0x004fe80000000000 */
.L_x_111:
[----:B------:R-:W-:Y:S05]  /*85d0*/  BSYNC.RECONVERGENT B0 ;  /* 0x0000000000007941 */ /* 0x000fea0003800200 */
.L_x_110:
        /* <DEDUP_REMOVED lines=16> */
.L_x_115:
[----:B------:R-:W-:Y:S05]  /*86e0*/  BSYNC B0 ;  /* 0x0000000000007941 */ /* 0x000fea0003800000 */
.L_x_114:
[----:B------:R-:W-:Y:S01]  /*86f0*/  ISETP.NE.AND P0, PT, R197, RZ, PT ;  /* 0x000000ffc500720c */ /* 0x000fe20003f05270 */
[----:B------:R-:W-:Y:S11]  /*8700*/  VIADD R181, R181, 0x1 ;  /* 0x00000001b5b57836 */ /* 0x000ff60000000000 */
[----:B------:R-:W-:Y:S01]  /*8710*/  @!UPT UIADD3 URZ, UPT, UPT, URZ, URZ, URZ ;  /* 0x000000fffffff290 */ /* 0x000fe2000fffe0ff */
[----:B------:R3:W4:Y:S04]  /*8720*/  @P0 LDS.128 R152, [R3+0x10] ;  /* 0x0000100003980984 */ /* 0x0007280000000c00 */
[----:B------:R1:W1:Y:S04]  /*8730*/  @P0 LDS.128 R140, [R6] ;  /* 0x00000000068c0984 */ /* 0x0002680000000c00 */
        /* <DEDUP_REMOVED lines=16> */
.L_x_113:
[----:B------:R-:W-:Y:S05]  /*8840*/  BSYNC B1 ;  /* 0x0000000000017941 */ /* 0x000fea0003800000 */
.L_x_112:
        /* <DEDUP_REMOVED lines=22> */
.L_x_118:
[----:B------:R-:W-:Y:S05]  /*89b0*/  BSYNC.RECONVERGENT B6 ;  /* 0x0000000000067941 */ /* 0x000fea0003800200 */
.L_x_117:
        /* <DEDUP_REMOVED lines=10> */
[----:B------:R-:W-:Y:S01]  /*8a60*/  ISETP.NE.AND P6, PT, R198, RZ, PT ;  /* 0x000000ffc600720c */ /* 0x000fe20003fc5270 */
[----:B------:R-:W-:Y:S01]  /*8a70*/  HADD2.F32 R83, -RZ, R0.H0_H0 ;  /* 0x20000000ff537230 */ /* 0x000fe20000004100 */
[----:B------:R-:W-:Y:S01]  /*8a80*/  F2FP.F16.E4M3.UNPACK_B R0, R142 ;  /* 0x0000008eff00723e */ /* 0x000fe200020006ff */
[--C-:B------:R-:W-:Y:S01]  /*8a90*/  HADD2.F32 R78, -RZ, R3.reuse.H0_H0 ;  /* 0x20000003ff4e7230 */ /* 0x100fe20000004100 */
[----:B------:R-:W-:Y:S01]  /*8aa0*/  F2FP.F16.E4M3.UNPACK_B R122, R150.H1 ;  /* 0x00000096ff7a723e */ /* 0x000fe200030006ff */
[----:B------:R-:W-:Y:S01]  /*8ab0*/  HADD2.F32 R80, -RZ, R3.H1_H1 ;  /* 0x30000003ff507230 */ /* 0x000fe20000004100 */
[----:B------:R-:W-:Y:S01]  /*8ac0*/  F2FP.F16.E4M3.UNPACK_B R3, R141.H1 ;  /* 0x0000008dff03723e */ /* 0x000fe200030006ff */
[--C-:B------:R-:W-:Y:S01]  /*8ad0*/  HADD2.F32 R87, -RZ, R0.reuse.H0_H0 ;  /* 0x20000000ff577230 */ /* 0x100fe20000004100 */
[----:B------:R-:W-:Y:S01]  /*8ae0*/  F2FP.F16.E4M3.UNPACK_B R130, R152.H1 ;  /* 0x00000098ff82723e */ /* 0x000fe200030006ff */
        /* <DEDUP_REMOVED lines=258> */
[----:B------:R-:W-:Y:S02]  /*9b10*/  UIADD3 UR8, UP0, UPT, UR52, 0x680, URZ ;  /* 0x0000068034087890 */ /* 0x000fe4000ff1e0ff */
[----:B------:R-:W-:Y:S02]  /*9b20*/  UIADD3 UR5, UPT, UPT, UR41, 0x80, URZ ;  /* 0x0000008029057890 */ /* 0x000fe4000fffe0ff */
[----:B------:R-:W-:Y:S01]  /*9b30*/  MOV R189, UR10 ;  /* 0x0000000a00bd7c02 */ /* 0x000fe20008000f00 */
[----:B------:R-:W-:Y:S01]  /*9b40*/  UIADD3.X UR9, UPT, UPT, URZ, UR53, URZ, UP0, !UPT ;  /* 0x00000035ff097290 */ /* 0x000fe200087fe4ff */
[----:B------:R-:W-:Y:S02]  /*9b50*/  UMOV UR6, UR42 ;  /* 0x0000002a00067c82 */ /* 0x000fe40008000000 */
[----:B------:R-:W-:Y:S01]  /*9b60*/  R2UR UR4, R189 ;  /* 0x00000000bd0472ca */ /* 0x000fe200000e0000 */
[----:B------:R-:W-:Y:S11]  /*9b70*/  UMOV UR7, UR36 ;  /* 0x0000002400077c82 */ /* 0x000ff60008000000 */
[----:B------:R-:W-:Y:S01]  /*9b80*/  @!UPT UIADD3 URZ, UPT, UPT, URZ, URZ, URZ ;  /* 0x000000fffffff290 */ /* 0x000fe2000fffe0ff */
[----:B------:R2:W-:Y:S01]  /*9b90*/  UTMASTG.3D [UR4], [UR8] ;  /* 0x00000004080073b5 */ /* 0x0005e20008010000 */
[----:B------:R0:W-:Y:S01]  /*9ba0*/  UTMACMDFLUSH ;  /* 0x00000000000079b7 */ /* 0x0001e20000000000 */
[----:B--2---:R-:W-:Y:S04]  /*9bb0*/  DEPBAR.LE SB0, 0x1 ;  /* 0x000080400000791a */ /* 0x004fe80000000000 */
.L_x_120:
[----:B------:R-:W-:Y:S05]  /*9bc0*/  BSYNC.RECONVERGENT B0 ;  /* 0x0000000000007941 */ /* 0x000fea0003800200 */
.L_x_119:
        /* <DEDUP_REMOVED lines=16> */
.L_x_124:
[----:B------:R-:W-:Y:S05]  /*9cd0*/  BSYNC B0 ;  /* 0x0000000000007941 */ /* 0x000fea0003800000 */
.L_x_123:
        /* <DEDUP_REMOVED lines=21> */
.L_x_122:
[----:B------:R-:W-:Y:S05]  /*9e30*/  BSYNC B1 ;  /* 0x0000000000017941 */ /* 0x000fea0003800000 */
.L_x_121:
[----:B------:R-:W-:Y:S05]  /*9e40*/  VIADD R0, R157, 0xc0 ;  /* 0x000000c09d007836 */ /* 0x000fea0000000000 */
        /* <DEDUP_REMOVED lines=20> */
.L_x_126:
[----:B------:R-:W-:Y:S01]  /*9f90*/  ISETP.NE.AND P0, PT, R190, RZ, PT ;  /* 0x000000ffbe00720c */ /* 0x000fe20003f05270 */
[----:B------:R-:W-:Y:S05]  /*9fa0*/  WARPSYNC.ALL ;  /* 0x0000000000007948 */ /* 0x000fea0003800000 */
[----:B------:R-:W-:Y:S01]  /*9fb0*/  R2UR UR4, R157 ;  /* 0x000000009d0472ca */ /* 0x000fe200000e0000 */
[----:B------:R-:W-:Y:S01]  /*9fc0*/  BSSY.RECONVERGENT B0, `(.L_x_127) ;  /* 0x000011d000007945 */ /* 0x000fe20003800200 */
[----:B------:R-:W-:Y:S02]  /*9fd0*/  F2FP.F16.E4M3.UNPACK_B R12, R140 ;  /* 0x0000008cff0c723e */ /* 0x000fe400020006ff */
[----:B------:R-:W-:Y:S02]  /*9fe0*/  F2FP.F16.E4M3.UNPACK_B R11, R141 ;  /* 0x0000008dff0b723e */ /* 0x000fe400020006ff */
[----:B------:R-:W-:Y:S01]  /*9ff0*/  F2FP.F16.E4M3.UNPACK_B R10, R142 ;  /* 0x0000008eff0a723e */ /* 0x000fe200020006ff */
[--C-:B------:R-:W-:Y:S01]  /*a000*/  HADD2.F32 R78, -RZ, R12.reuse.H0_H0 ;  /* 0x2000000cff4e7230 */ /* 0x100fe20000004100 */
[----:B------:R-:W-:Y:S01]  /*a010*/  F2FP.F16.E4M3.UNPACK_B R9, R143 ;  /* 0x0000008fff09723e */ /* 0x000fe200020006ff */
[----:B------:R-:W-:Y:S01]  /*a020*/  HADD2.F32 R80, -RZ, R12.H1_H1 ;  /* 0x3000000cff507230 */ /* 0x000fe20000004100 */
[----:B------:R-:W-:Y:S01]  /*a030*/  F2FP.F16.E4M3.UNPACK_B R8, R144 ;  /* 0x00000090ff08723e */ /* 0x000fe200020006ff */
[--C-:B------:R-:W-:Y:S01]  /*a040*/  HADD2.F32 R83, -RZ, R11.reuse.H0_H0 ;  /* 0x2000000bff537230 */ /* 0x100fe20000004100 */
[----:B------:R-:W-:Y:S01]  /*a050*/  F2FP.F16.E4M3.UNPACK_B R7, R145 ;  /* 0x00000091ff07723e */ /* 0x000fe200020006ff */
[----:B-1----:R-:W-:Y:S01]  /*a060*/  HADD2.F32 R84, -RZ, R11.H1_H1 ;  /* 0x3000000bff547230 */ /* 0x002fe20000004100 */
[----:B------:R-:W-:Y:S01]  /*a070*/  F2FP.F16.E4M3.UNPACK_B R6, R146 ;  /* 0x00000092ff06723e */ /* 0x000fe200020006ff */
[--C-:B------:R-:W-:Y:S01]  /*a080*/  HADD2.F32 R87, -RZ, R10.reuse.H0_H0 ;  /* 0x2000000aff577230 */ /* 0x100fe20000004100 */
[----:B------:R-:W-:Y:S01]  /*a090*/  F2FP.F16.E4M3.UNPACK_B R5, R147 ;  /* 0x00000093ff05723e */ /* 0x000fe200020006ff */
[----:B------:R-:W-:Y:S01]  /*a0a0*/  HADD2.F32 R88, -RZ, R10.H1_H1 ;  /* 0x3000000aff587230 */ /* 0x000fe20000004100 */
[----:B------:R-:W-:Y:S01]  /*a0b0*/  F2FP.F16.E4M3.UNPACK_B R4, R148 ;  /* 0x00000094ff04723e */ /* 0x000fe200020006ff */
[--C-:B------:R-:W-:Y:S01]  /*a0c0*/  HADD2.F32 R91, -RZ, R9.reuse.H0_H0 ;  /* 0x20000009ff5b7230 */ /* 0x100fe20000004100 */
[----:B------:R-:W-:Y:S01]  /*a0d0*/  F2FP.F16.E4M3.UNPACK_B R0, R154 ;  /* 0x0000009aff00723e */ /* 0x000fe200020006ff */
[----:B------:R-:W-:Y:S01]  /*a0e0*/  HADD2.F32 R92, -RZ, R9.H1_H1 ;  /* 0x30000009ff5c7230 */ /* 0x000fe20000004100 */
        /* <DEDUP_REMOVED lines=8> */
[----:B------:R-:W-:Y:S01]  /*a170*/  F2FP.F16.E4M3.UNPACK_B R143, R143.H1 ;  /* 0x0000008fff8f723e */ /* 0x000fe200030006ff */
[--C-:B------:R-:W-:Y:S01]  /*a180*/  HADD2.F32 R103, -RZ, R6.reuse.H0_H0 ;  /* 0x20000006ff677230 */ /* 0x100fe20000004100 */
[----:B------:R-:W-:Y:S01]  /*a190*/  R2UR UR5, R193 ;  /* 0x00000000c10572ca */ /* 0x000fe200000e0000 */
[----:B------:R-:W-:Y:S01]  /*a1a0*/  HADD2.F32 R104, -RZ, R6.H1_H1 ;  /* 0x30000006ff687230 */ /* 0x000fe20000004100 */
[----:B------:R-:W-:Y:S01]  /*a1b0*/  F2FP.F16.E4M3.UNPACK_B R116, R149 ;  /* 0x00000095ff74723e */ /* 0x000fe200020006ff */
[--C-:B------:R-:W-:Y:S01]  /*a1c0*/  HADD2.F32 R107, -RZ, R5.reuse.H0_H0 ;  /* 0x20000005ff6b7230 */ /* 0x100fe20000004100 */
[----:B------:R-:W-:Y:S01]  /*a1d0*/  F2FP.F16.E4M3.UNPACK_B R120, R150 ;  /* 0x00000096ff78723e */ /* 0x000fe200020006ff */
[----:B------:R-:W-:Y:S01]  /*a1e0*/  HADD2.F32 R108, -RZ, R5.H1_H1 ;  /* 0x30000005ff6c7230 */ /* 0x000fe20000004100 */
[-C--:B------:R-:W-:Y:S01]  /*a1f0*/  F2FP.F16.E4M3.UNPACK_B R124, R151.reuse ;  /* 0x00000097ff7c723e */ /* 0x080fe200020006ff */
[--C-:B------:R-:W-:Y:S01]  /*a200*/  HADD2.F32 R111, -RZ, R4.reuse.H0_H0 ;  /* 0x20000004ff6f7230 */ /* 0x100fe20000004100 */
[----:B------:R-:W-:Y:S01]  /*a210*/  F2FP.F16.E4M3.UNPACK_B R151, R151.H1 ;  /* 0x00000097ff97723e */ /* 0x000fe200030006ff */
[----:B------:R-:W-:Y:S01]  /*a220*/  HADD2.F32 R112, -RZ, R4.H1_H1 ;  /* 0x30000004ff707230 */ /* 0x000fe20000004100 */
[----:B------:R-:W-:Y:S01]  /*a230*/  F2FP.F16.E4M3.UNPACK_B R128, R152 ;  /* 0x00000098ff80723e */ /* 0x000fe200020006ff */
[----:B------:R-:W1:Y:S01]  /*a240*/  LDTM.x64 R4, tmem[UR4+0xc0] ;  /* 0x0000c004000479ee */ /* 0x000e620008340000 */
[----:B------:R-:W-:Y:S01]  /*a250*/  NOP ;  /* 0x0000000000007918 */ /* 0x000fe20000000000 */
[--C-:B------:R-:W-:Y:S01]  /*a260*/  HADD2.F32 R81, -RZ, R140.reuse.H0_H0 ;  /* 0x2000008cff517230 */ /* 0x100fe20000004100 */
[----:B------:R-:W-:Y:S01]  /*a270*/  UIADD3 UR5, UPT, UPT, UR5, 0xf0, URZ ;  /* 0x000000f005057890 */ /* 0x000fe2000fffe0ff */
[----:B------:R-:W-:Y:S01]  /*a280*/  HADD2.F32 R82, -RZ, R140.H1_H1 ;  /* 0x3000008cff527230 */ /* 0x000fe20000004100 */
[----:B------:R-:W-:Y:S01]  /*a290*/  F2FP.F16.E4M3.UNPACK_B R137, R155 ;  /* 0x0000009bff89723e */ /* 0x000fe200020006ff */
[--C-:B------:R-:W-:Y:S01]  /*a2a0*/  HADD2.F32 R135, -RZ, R0.reuse.H0_H0 ;  /* 0x20000000ff877230 */ /* 0x100fe20000004100 */
[----:B------:R-:W-:Y:S01]  /*a2b0*/  UPRMT UR5, UR37, 0x654, UR5 ;  /* 0x0000065425057896 */ /* 0x000fe20008000005 */
[----:B------:R-:W-:Y:S01]  /*a2c0*/  HADD2.F32 R136, -RZ, R0.H1_H1 ;  /* 0x30000000ff887230 */ /* 0x000fe20000004100 */
[----:B------:R-:W-:Y:S01]  /*a2d0*/  F2FP.F16.E4M3.UNPACK_B R144, R144.H1 ;  /* 0x00000090ff90723e */ /* 0x000fe200030006ff */
[--C-:B------:R-:W-:Y:S01]  /*a2e0*/  HADD2.F32 R131, -RZ, R3.reuse.H0_H0 ;  /* 0x20000003ff837230 */ /* 0x100fe20000004100 */
[----:B------:R-:W-:Y:S01]  /*a2f0*/  F2FP.F16.E4M3.UNPACK_B R145, R145.H1 ;  /* 0x00000091ff91723e */ /* 0x000fe200030006ff */
[----:B------:R-:W-:Y:S01]  /*a300*/  HADD2.F32 R132, -RZ, R3.H1_H1 ;  /* 0x30000003ff847230 */ /* 0x000fe20000004100 */
[----:B------:R-:W-:Y:S01]  /*a310*/  F2FP.F16.E4M3.UNPACK_B R146, R146.H1 ;  /* 0x00000092ff92723e */ /* 0x000fe200030006ff */
[--C-:B------:R-:W-:Y:S01]  /*a320*/  HADD2.F32 R115, -RZ, R116.reuse.H0_H0 ;  /* 0x20000074ff737230 */ /* 0x100fe20000004100 */
[----:B------:R-:W-:Y:S01]  /*a330*/  F2FP.F16.E4M3.UNPACK_B R147, R147.H1 ;  /* 0x00000093ff93723e */ /* 0x000fe200030006ff */
[----:B-1----:R-:W-:Y:S01]  /*a340*/  SYNCS.ARRIVE.TRANS64.RED.A1T0 RZ, [UR5], RZ ;  /* 0x000000ffffff79a7 */ /* 0x002fe20008100405 */
[----:B------:R-:W-:Y:S01]  /*a350*/  HADD2.F32 R116, -RZ, R116.H1_H1 ;  /* 0x30000074ff747230 */ /* 0x000fe20000004100 */
[----:B------:R-:W-:Y:S01]  /*a360*/  F2FP.F16.E4M3.UNPACK_B R148, R148.H1 ;  /* 0x00000094ff94723e */ /* 0x000fe200030006ff */
[--C-:B------:R-:W-:Y:S01]  /*a370*/  HADD2.F32 R119, -RZ, R120.reuse.H0_H0 ;  /* 0x20000078ff777230 */ /* 0x100fe20000004100 */
[----:B------:R-:W-:Y:S01]  /*a380*/  F2FP.F16.E4M3.UNPACK_B R149, R149.H1 ;  /* 0x00000095ff95723e */ /* 0x000fe200030006ff */
[----:B------:R-:W-:Y:S01]  /*a390*/  HADD2.F32 R120, -RZ, R120.H1_H1 ;  /* 0x30000078ff787230 */ /* 0x000fe20000004100 */
[----:B------:R-:W-:Y:S01]  /*a3a0*/  F2FP.F16.E4M3.UNPACK_B R150, R150.H1 ;  /* 0x00000096ff96723e */ /* 0x000fe200030006ff */
[--C-:B------:R-:W-:Y:S02]  /*a3b0*/  HADD2.F32 R123, -RZ, R124.reuse.H0_H0 ;  /* 0x2000007cff7b7230 */ /* 0x100fe40000004100 */
[C-C-:B------:R-:W-:Y:S01]  /*a3c0*/  FFMA R4, R77.reuse, R4, R2.reuse ;  /* 0x000000044d047223 */ /* 0x140fe20000000002 */
[C-C-:B------:R-:W-:Y:S01]  /*a3d0*/  FFMA R5, R77.reuse, R5, R2.reuse ;  /* 0x000000054d057223 */ /* 0x140fe20000000002 */
[C-C-:B------:R-:W-:Y:S01]  /*a3e0*/  FFMA R6, R77.reuse, R6, R2.reuse ;  /* 0x000000064d067223 */ /* 0x140fe20000000002 */
[C-C-:B------:R-:W-:Y:S01]  /*a3f0*/  FFMA R7, R77.reuse, R7, R2.reuse ;  /* 0x000000074d077223 */ /* 0x140fe20000000002 */
[C-C-:B------:R-:W-:Y:S01]  /*a400*/  FFMA R8, R77.reuse, R8, R2.reuse ;  /* 0x000000084d087223 */ /* 0x140fe20000000002 */
[C-C-:B------:R-:W-:Y:S01]  /*a410*/  FFMA R9, R77.reuse, R9, R2.reuse ;  /* 0x000000094d097223 */ /* 0x140fe20000000002 */
[----:B------:R-:W-:Y:S02]  /*a420*/  HADD2.F32 R124, -RZ, R124.H1_H1 ;  /* 0x3000007cff7c7230 */ /* 0x000fe40000004100 */
[C-C-:B------:R-:W-:Y:S01]  /*a430*/  FFMA R10, R77.reuse, R10, R2.reuse ;  /* 0x0000000a4d0a7223 */ /* 0x140fe20000000002 */
[----:B------:R-:W-:Y:S02]  /*a440*/  HADD2.F32 R126, -RZ, R151.H1_H1 ;  /* 0x30000097ff7e7230 */ /* 0x000fe40000004100 */
[C-C-:B------:R-:W-:Y:S01]  /*a450*/  FFMA R11, R77.reuse, R11, R2.reuse ;  /* 0x0000000b4d0b7223 */ /* 0x140fe20000000002 */
[C-C-:B------:R-:W-:Y:S01]  /*a460*/  FFMA R12, R77.reuse, R12, R2.reuse ;  /* 0x0000000c4d0c7223 */ /* 0x140fe20000000002 */
[C-C-:B------:R-:W-:Y:S01]  /*a470*/  FFMA R13, R77.reuse, R13, R2.reuse ;  /* 0x0000000d4d0d7223 */ /* 0x140fe20000000002 */
[--C-:B------:R-:W-:Y:S02]  /*a480*/  HADD2.F32 R127, -RZ, R128.reuse.H0_H0 ;  /* 0x20000080ff7f7230 */ /* 0x100fe40000004100 */
[C-C-:B------:R-:W-:Y:S01]  /*a490*/  FFMA R14, R77.reuse, R14, R2.reuse ;  /* 0x0000000e4d0e7223 */ /* 0x140fe20000000002 */
        /* <DEDUP_REMOVED lines=45> */
[----:B------:R-:W-:Y:S01]  /*a770*/  F2FP.F16.E4M3.UNPACK_B R152, R152.H1 ;  /* 0x00000098ff98723e */ /* 0x000fe200030006ff */
        /* <DEDUP_REMOVED lines=10> */
[--C-:B------:R-:W-:Y:S01]  /*a820*/  FFMA R66, R77, R66, R2.reuse ;  /* 0x000000424d427223 */ /* 0x100fe20000000002 */
[----:B------:R-:W-:Y:S01]  /*a830*/  IADD3 R139, PT, PT, R139, 0x1, RZ ;  /* 0x000000018b8b7810 */ /* 0x000fe20007ffe0ff */
[----:B------:R-:W-:Y:S01]  /*a840*/  FFMA R2, R77, R67, R2 ;  /* 0x000000434d027223 */ /* 0x000fe20000000002 */
        /* <DEDUP_REMOVED lines=8> */
[--C-:B------:R-:W-:Y:S02]  /*a8d0*/  HADD2.F32 R89, -RZ, R142.reuse.H0_H0 ;  /* 0x2000008eff597230 */ /* 0x100fe40000004100 */
[----:B------:R-:W-:Y:S01]  /*a8e0*/  FFMA R10, R79, R85, R10 ;  /* 0x000000554f0a7223 */ /* 0x000fe2000000000a */
[----:B------:R-:W-:Y:S01]  /*a8f0*/  F2FP.SATFINITE.E4M3.F32.PACK_AB_MERGE_C R80, R7, R6, RZ ;  /* 0x000000060750723e */ /* 0x000fe200048070ff */
[----:B------:R-:W-:Y:S02]  /*a900*/  HADD2.F32 R90, -RZ, R142.H1_H1 ;  /* 0x3000008eff5a7230 */ /* 0x000fe40000004100 */
        /* <DEDUP_REMOVED lines=34> */
[----:B------:R1:W-:Y:S01]  /*ab30*/  STS.128 [R171+UR49+0xa200], R80 ;  /* 0x00a20050ab007988 */ /* 0x0003e20008000c31 */
[C---:B------:R-:W-:Y:S01]  /*ab40*/  FFMA R24, R79.reuse, R103, R24 ;  /* 0x000000674f187223 */ /* 0x040fe20000000018 */
[----:B------:R-:W-:Y:S01]  /*ab50*/  FFMA R25, R79, R104, R25 ;  /* 0x000000684f197223 */ /* 0x000fe20000000019 */
[----:B------:R-:W-:Y:S01]  /*ab60*/  F2FP.SATFINITE.E4M3.F32.PACK_AB_MERGE_C R9, R27, R26, RZ ;  /* 0x0000001a1b09723e */ /* 0x000fe200048070ff */
[--C-:B------:R-:W-:Y:S02]  /*ab70*/  HADD2.F32 R109, -RZ, R147.reuse.H0_H0 ;  /* 0x20000093ff6d7230 */ /* 0x100fe40000004100 */
[----:B------:R-:W-:Y:S01]  /*ab80*/  FFMA R30, R79, R105, R30 ;  /* 0x000000694f1e7223 */ /* 0x000fe2000000001e */
[----:B------:R-:W-:Y:S01]  /*ab90*/  HADD2.F32 R110, -RZ, R147.H1_H1 ;  /* 0x30000093ff6e7230 */ /* 0x000fe20000004100 */
[----:B------:R-:W-:Y:S01]  /*aba0*/  F2FP.SATFINITE.E4M3.F32.PACK_AB_MERGE_C R9, R21, R20, R9 ;  /* 0x000000141509723e */ /* 0x000fe20004807009 */
        /* <DEDUP_REMOVED lines=23> */
[----:B------:R-:W-:Y:S02]  /*ad20*/  HADD2.F32 R125, -RZ, R151.H0_H0 ;  /* 0x20000097ff7d7230 */ /* 0x000fe40000004100 */
        /* <DEDUP_REMOVED lines=13> */
[----:B------:R-:W-:Y:S01]  /*ae00*/  FFMA R55, R79, R130, R55 ;  /* 0x000000824f377223 */ /* 0x000fe20000000037 */
[----:B------:R-:W-:Y:S01]  /*ae10*/  F2FP.SATFINITE.E4M3.F32.PACK_AB_MERGE_C R11, R35, R34, RZ ;  /* 0x00000022230b723e */ /* 0x000fe200048070ff */
[C---:B------:R-:W-:Y:S01]  /*ae20*/  FFMA R52, R79.reuse, R131, R52 ;  /* 0x000000834f347223 */ /* 0x040fe20000000034 */
        /* <DEDUP_REMOVED lines=54> */
.L_x_128:
[----:B------:R-:W-:Y:S05]  /*b190*/  BSYNC.RECONVERGENT B0 ;  /* 0x0000000000007941 */ /* 0x000fea0003800200 */
.L_x_127:
[----:B------:R-:W-:Y:S01]  /*b1a0*/  BAR.SYNC.DEFER_BLOCKING 0x1, 0x80 ;  /* 0x0042000000007b1d */ /* 0x000fe20000010000 */
[----:B------:R-:W-:Y:S01]  /*b1b0*/  ISETP.NE.AND P2, PT, R191, RZ, PT ;  /* 0x000000ffbf00720c */ /* 0x000fe20003f45270 */
[----:B------:R-:W-:Y:S01]  /*b1c0*/  IMAD.IADD R14, R75, 0x1, R168 ;  /* 0x000000014b0e7824 */ /* 0x000fe200078e02a8 */
[----:B------:R-:W-:Y:S01]  /*b1d0*/  ISETP.NE.AND P0, PT, R192, 0x2, PT ;  /* 0x00000002c000780c */ /* 0x000fe20003f05270 */
[----:B------:R-:W-:Y:S01]  /*b1e0*/  IMAD.IADD R15, R76, 0x1, R169 ;  /* 0x000000014c0f7824 */ /* 0x000fe200078e02a9 */
[----:B------:R-:W-:Y:S02]  /*b1f0*/  ISETP.NE.AND P1, PT, R139, 0x2, PT ;  /* 0x000000028b00780c */ /* 0x000fe40003f25270 */
[----:B------:R-:W-:Y:S02]  /*b200*/  SEL R2, RZ, 0x1, P0 ;  /* 0x00000001ff027807 */ /* 0x000fe40000000000 */
[----:B------:R-:W-:Y:S02]  /*b210*/  SEL R0, RZ, 0x1, P1 ;  /* 0x00000001ff007807 */ /* 0x000fe40000800000 */
[----:B------:R-:W-:Y:S02]  /*b220*/  LOP3.LUT R182, R182, R2, RZ, 0x3c, !PT ;  /* 0x00000002b6b67212 */ /* 0x000fe400078e3cff */
[----:B------:R-:W-:Y:S02]  /*b230*/  LOP3.LUT R183, R183, R0, RZ, 0x3c, !PT ;  /* 0x00000000b7b77212 */ /* 0x000fe400078e3cff */
[----:B------:R-:W-:Y:S02]  /*b240*/  @P2 R2UR UR36, R179 ;  /* 0x00000000b32422ca */ /* 0x000fe400000e0000 */
[----:B------:R-:W-:Y:S02]  /*b250*/  SEL R192, R192, RZ, P0 ;  /* 0x000000ffc0c07207 */ /* 0x000fe40000000000 */
[----:B------:R-:W-:Y:S01]  /*b260*/  SEL R139, R139, RZ, P1 ;  /* 0x000000ff8b8b7207 */ /* 0x000fe20000800000 */
[----:B------:R-:W-:Y:S10]  /*b270*/  @P2 BRA `(.L_x_129) ;  /* 0xffffff9800782947 */ /* 0x000ff4000383ffff */
[----:B------:R-:W-:Y:S05]  /*b280*/  EXIT ;  /* 0x000000000000794d */ /* 0x000fea0003800000 */
.L_x_19:
[----:B--2---:R2:W1:Y:S02]  /*b290*/  SYNCS.PHASECHK.TRANS64.TRYWAIT P0, [R2+URZ+0x110], R3 ;  /* 0x00011003020075a7 */ /* 0x00446400080011ff */
[----:B-1----:R-:W-:Y:S05]  /*b2a0*/  @!P0 NANOSLEEP.SYNCS 0x989680 ;  /* 0x009896800000895d */ /* 0x002fea0003900000 */
[----:B------:R-:W1:Y:S02]  /*b2b0*/  @!P0 SYNCS.PHASECHK.TRANS64 P0, [R2+URZ+0x110], R3 ;  /* 0x00011003020085a7 */ /* 0x000e6400080010ff */
[----:B-1----:R-:W-:Y:S05]  /*b2c0*/  @!P0 BRA `(.L_x_19) ;  /* 0xfffffffc00f08947 */ /* 0x002fea000383ffff */
[----:B------:R-:W-:Y:S05]  /*b2d0*/  BRA `(.L_x_130) ;  /* 0xffffff6000c47947 */ /* 0x000fea000383ffff */
.L_x_22:
[----:B-1----:R-:W-:-:S07]  /*b2e0*/  MOV R2, UR33 ;  /* 0x0000002100027c02 */ /* 0x002fce0008000f00 */
.L_x_131:
[----:B-1----:R1:W2:Y:S02]  /*b2f0*/  SYNCS.PHASECHK.TRANS64.TRYWAIT P0, [R2+URZ+0x38], R4 ;  /* 0x00003804020075a7 */ /* 0x0022a400080011ff */
[----:B--2---:R-:W-:Y:S05]  /*b300*/  @!P0 NANOSLEEP.SYNCS 0x989680 ;  /* 0x009896800000895d */ /* 0x004fea0003900000 */
[----:B------:R-:W2:Y:S02]  /*b310*/  @!P0 SYNCS.PHASECHK.TRANS64 P0, [R2+URZ+0x38], R4 ;  /* 0x00003804020085a7 */ /* 0x000ea400080010ff */
[----:B--2---:R-:W-:Y:S05]  /*b320*/  @!P0 BRA `(.L_x_131) ;  /* 0xfffffffc00f08947 */ /* 0x004fea000383ffff */
[----:B------:R-:W-:Y:S05]  /*b330*/  BRA `(.L_x_21) ;  /* 0xffffff6400147947 */ /* 0x000fea000383ffff */
.L_x_28:
[----:B-1----:R-:W-:-:S07]  /*b340*/  MOV R2, UR17 ;  /* 0x0000001100027c02 */ /* 0x002fce0008000f00 */
.L_x_132:
[----:B-1----:R1:W2:Y:S02]  /*b350*/  SYNCS.PHASECHK.TRANS64.TRYWAIT P0, [R2+URZ+0x38], R4 ;  /* 0x00003804020075a7 */ /* 0x0022a400080011ff */
[----:B--2---:R-:W-:Y:S05]  /*b360*/  @!P0 NANOSLEEP.SYNCS 0x989680 ;  /* 0x009896800000895d */ /* 0x004fea0003900000 */
[----:B------:R-:W2:Y:S02]  /*b370*/  @!P0 SYNCS.PHASECHK.TRANS64 P0, [R2+URZ+0x38], R4 ;  /* 0x00003804020085a7 */ /* 0x000ea400080010ff */
[----:B--2---:R-:W-:Y:S05]  /*b380*/  @!P0 BRA `(.L_x_132) ;  /* 0xfffffffc00f08947 */ /* 0x004fea000383ffff */
[----:B------:R-:W-:Y:S05]  /*b390*/  BRA `(.L_x_27) ;  /* 0xffffff6400bc7947 */ /* 0x000fea000383ffff */
.L_x_32:
[----:B-1----:R1:W2:Y:S02]  /*b3a0*/  SYNCS.PHASECHK.TRANS64.TRYWAIT P0, [R2+URZ+0xc0], R3 ;  /* 0x0000c003020075a7 */ /* 0x0022a400080011ff */
[----:B--2---:R-:W-:Y:S05]  /*b3b0*/  @!P0 NANOSLEEP.SYNCS 0x989680 ;  /* 0x009896800000895d */ /* 0x004fea0003900000 */
[----:B------:R-:W2:Y:S02]  /*b3c0*/  @!P0 SYNCS.PHASECHK.TRANS64 P0, [R2+URZ+0xc0], R3 ;  /* 0x0000c003020085a7 */ /* 0x000ea400080010ff */
[----:B--2---:R-:W-:Y:S05]  /*b3d0*/  @!P0 BRA `(.L_x_32) ;  /* 0xfffffffc00f08947 */ /* 0x004fea000383ffff */
[----:B------:R-:W-:Y:S05]  /*b3e0*/  BRA `(.L_x_133) ;  /* 0xffffff68004c7947 */ /* 0x000fea000383ffff */
.L_x_36:
[----:B----4-:R-:W-:-:S07]  /*b3f0*/  MOV R0, UR5 ;  /* 0x0000000500007c02 */ /* 0x010fce0008000f00 */
.L_x_134:
[----:B-1----:R1:W2:Y:S02]  /*b400*/  SYNCS.PHASECHK.TRANS64.TRYWAIT P0, [R0+URZ], R2 ;  /* 0x00000002000075a7 */ /* 0x0022a400080011ff */
[----:B--2---:R-:W-:Y:S05]  /*b410*/  @!P0 NANOSLEEP.SYNCS 0x989680 ;  /* 0x009896800000895d */ /* 0x004fea0003900000 */
[----:B------:R-:W2:Y:S02]  /*b420*/  @!P0 SYNCS.PHASECHK.TRANS64 P0, [R0+URZ], R2 ;  /* 0x00000002000085a7 */ /* 0x000ea400080010ff */
[----:B--2---:R-:W-:Y:S05]  /*b430*/  @!P0 BRA `(.L_x_134) ;  /* 0xfffffffc00f08947 */ /* 0x004fea000383ffff */
[----:B------:R-:W-:Y:S05]  /*b440*/  BRA `(.L_x_135) ;  /* 0xffffff6c00bc7947 */ /* 0x000fea000383ffff */
.L_x_37:
[----:B----4-:R-:W-:-:S07]  /*b450*/  MOV R0, UR5 ;  /* 0x0000000500007c02 */ /* 0x010fce0008000f00 */
.L_x_136:
[----:B-1----:R1:W2:Y:S02]  /*b460*/  SYNCS.PHASECHK.TRANS64.TRYWAIT P0, [R0+URZ], R3 ;  /* 0x00000003000075a7 */ /* 0x0022a400080011ff */
[----:B--2---:R-:W-:Y:S05]  /*b470*/  @!P0 NANOSLEEP.SYNCS 0x989680 ;  /* 0x009896800000895d */ /* 0x004fea0003900000 */
[----:B------:R-:W2:Y:S02]  /*b480*/  @!P0 SYNCS.PHASECHK.TRANS64 P0, [R0+URZ], R3 ;  /* 0x00000003000085a7 */ /* 0x000ea400080010ff */
[----:B--2---:R-:W-:Y:S05]  /*b490*/  @!P0 BRA `(.L_x_136) ;  /* 0xfffffffc00f08947 */ /* 0x004fea000383ffff */
[----:B------:R-:W-:Y:S05]  /*b4a0*/  BRA `(.L_x_137) ;  /* 0xffffff6c00c87947 */ /* 0x000fea000383ffff */
.L_x_38:
[----:B----4-:R-:W-:-:S07]  /*b4b0*/  MOV R0, UR5 ;  /* 0x0000000500007c02 */ /* 0x010fce0008000f00 */
.L_x_138:
[----:B-1----:R1:W2:Y:S02]  /*b4c0*/  SYNCS.PHASECHK.TRANS64.TRYWAIT P0, [R0+URZ], R3 ;  /* 0x00000003000075a7 */ /* 0x0022a400080011ff */
[----:B--2---:R-:W-:Y:S05]  /*b4d0*/  @!P0 NANOSLEEP.SYNCS 0x989680 ;  /* 0x009896800000895d */ /* 0x004fea0003900000 */
[----:B------:R-:W2:Y:S02]  /*b4e0*/  @!P0 SYNCS.PHASECHK.TRANS64 P0, [R0+URZ], R3 ;  /* 0x00000003000085a7 */ /* 0x000ea400080010ff */
[----:B--2---:R-:W-:Y:S05]  /*b4f0*/  @!P0 BRA `(.L_x_138) ;  /* 0xfffffffc00f08947 */ /* 0x004fea000383ffff */
[----:B------:R-:W-:Y:S05]  /*b500*/  BRA `(.L_x_139) ;  /* 0xffffff6c00d47947 */ /* 0x000fea000383ffff */
.L_x_39:
[----:B----4-:R-:W-:-:S07]  /*b510*/  MOV R0, UR5 ;  /* 0x0000000500007c02 */ /* 0x010fce0008000f00 */
.L_x_140:
[----:B-1----:R1:W2:Y:S02]  /*b520*/  SYNCS.PHASECHK.TRANS64.TRYWAIT P0, [R0+URZ], R3 ;  /* 0x00000003000075a7 */ /* 0x0022a400080011ff */
[----:B--2---:R-:W-:Y:S05]  /*b530*/  @!P0 NANOSLEEP.SYNCS 0x989680 ;  /* 0x009896800000895d */ /* 0x004fea0003900000 */
[----:B------:R-:W2:Y:S02]  /*b540*/  @!P0 SYNCS.PHASECHK.TRANS64 P0, [R0+URZ], R3 ;  /* 0x00000003000085a7 */ /* 0x000ea400080010ff */
[----:B--2---:R-:W-:Y:S05]  /*b550*/  @!P0 BRA `(.L_x_140) ;  /* 0xfffffffc00f08947 */ /* 0x004fea000383ffff */
[----:B------:R-:W-:Y:S05]  /*b560*/  BRA `(.L_x_141) ;  /* 0xffffff6c00e07947 */ /* 0x000fea000383ffff */
.L_x_40:
[----:B----4-:R-:W-:-:S07]  /*b570*/  MOV R0, UR5 ;  /* 0x0000000500007c02 */ /* 0x010fce0008000f00 */
.L_x_142:
[----:B-1----:R1:W2:Y:S02]  /*b580*/  SYNCS.PHASECHK.TRANS64.TRYWAIT P0, [R0+URZ], R3 ;  /* 0x00000003000075a7 */ /* 0x0022a400080011ff */
[----:B--2---:R-:W-:Y:S05]  /*b590*/  @!P0 NANOSLEEP.SYNCS 0x989680 ;  /* 0x009896800000895d */ /* 0x004fea0003900000 */
[----:B------:R-:W2:Y:S02]  /*b5a0*/  @!P0 SYNCS.PHASECHK.TRANS64 P0, [R0+URZ], R3 ;  /* 0x00000003000085a7 */ /* 0x000ea400080010ff */
[----:B--2---:R-:W-:Y:S05]  /*b5b0*/  @!P0 BRA `(.L_x_142) ;  /* 0xfffffffc00f08947 */ /* 0x004fea000383ffff */
[----:B------:R-:W-:Y:S05]  /*b5c0*/  BRA `(.L_x_143) ;  /* 0xffffff6c00ec7947 */ /* 0x000fea000383ffff */
.L_x_41:
[----:B----4-:R-:W-:-:S07]  /*b5d0*/  MOV R0, UR5 ;  /* 0x0000000500007c02 */ /* 0x010fce0008000f00 */
.L_x_144:
[----:B-1----:R1:W2:Y:S02]  /*b5e0*/  SYNCS.PHASECHK.TRANS64.TRYWAIT P0, [R0+URZ], R3 ;  /* 0x00000003000075a7 */ /* 0x0022a400080011ff */
[----:B--2---:R-:W-:Y:S05]  /*b5f0*/  @!P0 NANOSLEEP.SYNCS 0x989680 ;  /* 0x009896800000895d */ /* 0x004fea0003900000 */
[----:B------:R-:W2:Y:S02]  /*b600*/  @!P0 SYNCS.PHASECHK.TRANS64 P0, [R0+URZ], R3 ;  /* 0x00000003000085a7 */ /* 0x000ea400080010ff */
[----:B--2---:R-:W-:Y:S05]  /*b610*/  @!P0 BRA `(.L_x_144) ;  /* 0xfffffffc00f08947 */ /* 0x004fea000383ffff */
[----:B------:R-:W-:Y:S05]  /*b620*/  BRA `(.L_x_145) ;  /* 0xffffff6c00f87947 */ /* 0x000fea000383ffff */
.L_x_44:
[----:B-1----:R1:W2:Y:S02]  /*b630*/  SYNCS.PHASECHK.TRANS64.TRYWAIT P0, [R0+URZ+0x100], R4 ;  /* 0x00010004000075a7 */ /* 0x0022a400080011ff */
[----:B--2---:R-:W-:Y:S05]  /*b640*/  @!P0 NANOSLEEP.SYNCS 0x989680 ;  /* 0x009896800000895d */ /* 0x004fea0003900000 */
[----:B------:R-:W2:Y:S02]  /*b650*/  @!P0 SYNCS.PHASECHK.TRANS64 P0, [R0+URZ+0x100], R4 ;  /* 0x00010004000085a7 */ /* 0x000ea400080010ff */
[----:B--2---:R-:W-:Y:S05]  /*b660*/  @!P0 BRA `(.L_x_44) ;  /* 0xfffffffc00f08947 */ /* 0x004fea000383ffff */
[----:B------:R-:W-:Y:S05]  /*b670*/  BRA `(.L_x_146) ;  /* 0xffffff7000547947 */ /* 0x000fea000383ffff */
.L_x_45:
[----:B------:R-:W-:-:S07]  /*b680*/  MOV R0, UR5 ;  /* 0x0000000500007c02 */ /* 0x000fce0008000f00 */
.L_x_147:
[----:B-1----:R1:W2:Y:S02]  /*b690*/  SYNCS.PHASECHK.TRANS64.TRYWAIT P0, [R0+URZ+0xd0], R5 ;  /* 0x0000d005000075a7 */ /* 0x0022a400080011ff */
[----:B--2---:R-:W-:Y:S05]  /*b6a0*/  @!P0 NANOSLEEP.SYNCS 0x989680 ;  /* 0x009896800000895d */ /* 0x004fea0003900000 */
[----:B------:R-:W2:Y:S02]  /*b6b0*/  @!P0 SYNCS.PHASECHK.TRANS64 P0, [R0+URZ+0xd0], R5 ;  /* 0x0000d005000085a7 */ /* 0x000ea400080010ff */
[----:B--2---:R-:W-:Y:S05]  /*b6c0*/  @!P0 BRA `(.L_x_147) ;  /* 0xfffffffc00f08947 */ /* 0x004fea000383ffff */
[----:B------:R-:W-:Y:S05]  /*b6d0*/  BRA `(.L_x_148) ;  /* 0xffffff7000647947 */ /* 0x000fea000383ffff */
.L_x_46:
[----:B-1----:R1:W2:Y:S02]  /*b6e0*/  SYNCS.PHASECHK.TRANS64.TRYWAIT P1, [R0+URZ+0xc0], R4 ;  /* 0x0000c004000075a7 */ /* 0x0022a400080211ff */
[----:B--2---:R-:W-:Y:S05]  /*b6f0*/  @!P1 NANOSLEEP.SYNCS 0x989680 ;  /* 0x009896800000995d */ /* 0x004fea0003900000 */
[----:B------:R-:W2:Y:S02]  /*b700*/  @!P1 SYNCS.PHASECHK.TRANS64 P1, [R0+URZ+0xc0], R4 ;  /* 0x0000c004000095a7 */ /* 0x000ea400080210ff */
[----:B--2---:R-:W-:Y:S05]  /*b710*/  @!P1 BRA `(.L_x_46) ;  /* 0xfffffffc00f09947 */ /* 0x004fea000383ffff */
[----:B------:R-:W-:Y:S05]  /*b720*/  BRA `(.L_x_149) ;  /* 0xffffff7000947947 */ /* 0x000fea000383ffff */
.L_x_49:
[----:B------:R-:W-:-:S07]  /*b730*/  MOV R0, UR5 ;  /* 0x0000000500007c02 */ /* 0x000fce0008000f00 */
.L_x_150:
[----:B-1----:R1:W2:Y:S02]  /*b740*/  SYNCS.PHASECHK.TRANS64.TRYWAIT P0, [R0+URZ+0xd0], R2 ;  /* 0x0000d002000075a7 */ /* 0x0022a400080011ff */
[----:B--2---:R-:W-:Y:S05]  /*b750*/  @!P0 NANOSLEEP.SYNCS 0x989680 ;  /* 0x009896800000895d */ /* 0x004fea0003900000 */
[----:B------:R-:W2:Y:S02]  /*b760*/  @!P0 SYNCS.PHASECHK.TRANS64 P0, [R0+URZ+0xd0], R2 ;  /* 0x0000d002000085a7 */ /* 0x000ea400080010ff */
[----:B--2---:R-:W-:Y:S05]  /*b770*/  @!P0 BRA `(.L_x_150) ;  /* 0xfffffffc00f08947 */ /* 0x004fea000383ffff */
[----:B------:R-:W-:Y:S05]  /*b780*/  BRA `(.L_x_48) ;  /* 0xffffff7000e87947 */ /* 0x000fea000383ffff */
.L_x_56:
[----:B-1----:R1:W2:Y:S02]  /*b790*/  SYNCS.PHASECHK.TRANS64.TRYWAIT P1, [R0+URZ+0xc0], R2 ;  /* 0x0000c002000075a7 */ /* 0x0022a400080211ff */
[----:B--2---:R-:W-:Y:S05]  /*b7a0*/  @!P1 NANOSLEEP.SYNCS 0x989680 ;  /* 0x009896800000995d */ /* 0x004fea0003900000 */
[----:B------:R-:W2:Y:S02]  /*b7b0*/  @!P1 SYNCS.PHASECHK.TRANS64 P1, [R0+URZ+0xc0], R2 ;  /* 0x0000c002000095a7 */ /* 0x000ea400080210ff */
[----:B--2---:R-:W-:Y:S05]  /*b7c0*/  @!P1 BRA `(.L_x_56) ;  /* 0xfffffffc00f09947 */ /* 0x004fea000383ffff */
[----:B------:R-:W-:Y:S05]  /*b7d0*/  BRA `(.L_x_151) ;  /* 0xffffff7800487947 */ /* 0x000fea000383ffff */
.L_x_57:
[----:B------:R-:W-:-:S07]  /*b7e0*/  MOV R2, UR8 ;  /* 0x0000000800027c02 */ /* 0x000fce0008000f00 */
.L_x_152:
[----:B-1----:R1:W2:Y:S02]  /*b7f0*/  SYNCS.PHASECHK.TRANS64.TRYWAIT P0, [R2+URZ+0xf0], R0 ;  /* 0x0000f000020075a7 */ /* 0x0022a400080011ff */
[----:B--2---:R-:W-:Y:S05]  /*b800*/  @!P0 NANOSLEEP.SYNCS 0x989680 ;  /* 0x009896800000895d */ /* 0x004fea0003900000 */
[----:B------:R-:W2:Y:S02]  /*b810*/  @!P0 SYNCS.PHASECHK.TRANS64 P0, [R2+URZ+0xf0], R0 ;  /* 0x0000f000020085a7 */ /* 0x000ea400080010ff */
[----:B--2---:R-:W-:Y:S05]  /*b820*/  @!P0 BRA `(.L_x_152) ;  /* 0xfffffffc00f08947 */ /* 0x004fea000383ffff */
[----:B------:R-:W-:Y:S05]  /*b830*/  BRA `(.L_x_153) ;  /* 0xffffff7800807947 */ /* 0x000fea000383ffff */
.L_x_60:
[----:B------:R-:W-:Y:S07]  /*b840*/  MOV R0, UR7 ;  /* 0x0000000700007c02 */ /* 0x000fee0008000f00 */
.L_x_154:
[----:B-1----:R1:W2:Y:S02]  /*b850*/  SYNCS.PHASECHK.TRANS64.TRYWAIT P0, [R0+URZ], R2 ;  /* 0x00000002000075a7 */ /* 0x0022a400080011ff */
[----:B--2---:R-:W-:Y:S05]  /*b860*/  @!P0 NANOSLEEP.SYNCS 0x989680 ;  /* 0x009896800000895d */ /* 0x004fea0003900000 */
[----:B------:R-:W2:Y:S02]  /*b870*/  @!P0 SYNCS.PHASECHK.TRANS64 P0, [R0+URZ], R2 ;  /* 0x00000002000085a7 */ /* 0x000ea400080010ff */
[----:B--2---:R-:W-:Y:S05]  /*b880*/  @!P0 BRA `(.L_x_154) ;  /* 0xfffffffc00f08947 */ /* 0x004fea000383ffff */
[----:B------:R-:W-:Y:S05]  /*b890*/  BRA `(.L_x_59) ;  /* 0xffffff78009c7947 */ /* 0x000fea000383ffff */
.L_x_63:
[----:B------:R-:W-:-:S07]  /*b8a0*/  MOV R0, UR5 ;  /* 0x0000000500007c02 */ /* 0x000fce0008000f00 */
.L_x_155:
[----:B--2---:R2:W3:Y:S02]  /*b8b0*/  SYNCS.PHASECHK.TRANS64.TRYWAIT P0, [R0+URZ], R2 ;  /* 0x00000002000075a7 */ /* 0x0044e400080011ff */
[----:B---3--:R-:W-:Y:S05]  /*b8c0*/  @!P0 NANOSLEEP.SYNCS 0x989680 ;  /* 0x009896800000895d */ /* 0x008fea0003900000 */
[----:B------:R-:W3:Y:S02]  /*b8d0*/  @!P0 SYNCS.PHASECHK.TRANS64 P0, [R0+URZ], R2 ;  /* 0x00000002000085a7 */ /* 0x000ee400080010ff */
[----:B---3--:R-:W-:Y:S05]  /*b8e0*/  @!P0 BRA `(.L_x_155) ;  /* 0xfffffffc00f08947 */ /* 0x008fea000383ffff */
[----:B------:R-:W-:Y:S05]  /*b8f0*/  BRA `(.L_x_156) ;  /* 0xffffff7c00507947 */ /* 0x000fea000383ffff */
.L_x_64:
[----:B------:R-:W-:-:S07]  /*b900*/  MOV R0, UR7 ;  /* 0x0000000700007c02 */ /* 0x000fce0008000f00 */
.L_x_157:
[----:B--2---:R2:W3:Y:S02]  /*b910*/  SYNCS.PHASECHK.TRANS64.TRYWAIT P0, [R0+URZ], R2 ;  /* 0x00000002000075a7 */ /* 0x0044e400080011ff */
[----:B---3--:R-:W-:Y:S05]  /*b920*/  @!P0 NANOSLEEP.SYNCS 0x989680 ;  /* 0x009896800000895d */ /* 0x008fea0003900000 */
[----:B------:R-:W3:Y:S02]  /*b930*/  @!P0 SYNCS.PHASECHK.TRANS64 P0, [R0+URZ], R2 ;  /* 0x00000002000085a7 */ /* 0x000ee400080010ff */
[----:B---3--:R-:W-:Y:S05]  /*b940*/  @!P0 BRA `(.L_x_157) ;  /* 0xfffffffc00f08947 */ /* 0x008fea000383ffff */
[----:B------:R-:W-:Y:S05]  /*b950*/  BRA `(.L_x_158) ;  /* 0xffffff7c005c7947 */ /* 0x000fea000383ffff */
.L_x_69:
[----:B---3--:R3:W1:Y:S02]  /*b960*/  SYNCS.PHASECHK.TRANS64.TRYWAIT P0, [R0+URZ+0xc0], R2 ;  /* 0x0000c002000075a7 */ /* 0x00866400080011ff */
[----:B-1----:R-:W-:Y:S05]  /*b970*/  @!P0 NANOSLEEP.SYNCS 0x989680 ;  /* 0x009896800000895d */ /* 0x002fea0003900000 */
[----:B------:R-:W1:Y:S02]  /*b980*/  @!P0 SYNCS.PHASECHK.TRANS64 P0, [R0+URZ+0xc0], R2 ;  /* 0x0000c002000085a7 */ /* 0x000e6400080010ff */
[----:B-1----:R-:W-:Y:S05]  /*b990*/  @!P0 BRA `(.L_x_69) ;  /* 0xfffffffc00f08947 */ /* 0x002fea000383ffff */
[----:B------:R-:W-:Y:S05]  /*b9a0*/  BRA `(.L_x_159) ;  /* 0xffffff8000687947 */ /* 0x000fea000383ffff */
.L_x_72:
[----:B------:R-:W-:Y:S07]  /*b9b0*/  MOV R0, UR6 ;  /* 0x0000000600007c02 */ /* 0x000fee0008000f00 */
.L_x_160:
[----:B-1----:R1:W3:Y:S02]  /*b9c0*/  SYNCS.PHASECHK.TRANS64.TRYWAIT P0, [R0+URZ+0xb8], R2 ;  /* 0x0000b802000075a7 */ /* 0x0022e400080011ff */
[----:B---3--:R-:W-:Y:S05]  /*b9d0*/  @!P0 NANOSLEEP.SYNCS 0x989680 ;  /* 0x009896800000895d */ /* 0x008fea0003900000 */
[----:B------:R-:W3:Y:S02]  /*b9e0*/  @!P0 SYNCS.PHASECHK.TRANS64 P0, [R0+URZ+0xb8], R2 ;  /* 0x0000b802000085a7 */ /* 0x000ee400080010ff */
[----:B---3--:R-:W-:Y:S05]  /*b9f0*/  @!P0 BRA `(.L_x_160) ;  /* 0xfffffffc00f08947 */ /* 0x008fea000383ffff */
[----:B------:R-:W-:Y:S05]  /*ba00*/  BRA `(.L_x_71) ;  /* 0xffffff8400487947 */ /* 0x000fea000383ffff */
.L_x_75:
[----:B------:R-:W-:Y:S07]  /*ba10*/  MOV R0, UR6 ;  /* 0x0000000600007c02 */ /* 0x000fee0008000f00 */
.L_x_161:
[----:B-1----:R1:W2:Y:S02]  /*ba20*/  SYNCS.PHASECHK.TRANS64.TRYWAIT P0, [R0+URZ+0x90], R14 ;  /* 0x0000900e000075a7 */ /* 0x0022a400080011ff */
[----:B--2---:R-:W-:Y:S05]  /*ba30*/  @!P0 NANOSLEEP.SYNCS 0x989680 ;  /* 0x009896800000895d */ /* 0x004fea0003900000 */
[----:B------:R-:W2:Y:S02]  /*ba40*/  @!P0 SYNCS.PHASECHK.TRANS64 P0, [R0+URZ+0x90], R14 ;  /* 0x0000900e000085a7 */ /* 0x000ea400080010ff */
[----:B--2---:R-:W-:Y:S05]  /*ba50*/  @!P0 BRA `(.L_x_161) ;  /* 0xfffffffc00f08947 */ /* 0x004fea000383ffff */
[----:B------:R-:W-:Y:S05]  /*ba60*/  BRA `(.L_x_162) ;  /* 0xffffff8400c07947 */ /* 0x000fea000383ffff */
.L_x_76:
[----:B------:R-:W-:Y:S07]  /*ba70*/  MOV R0, UR6 ;  /* 0x0000000600007c02 */ /* 0x000fee0008000f00 */
.L_x_163:
[----:B-1----:R1:W2:Y:S02]  /*ba80*/  SYNCS.PHASECHK.TRANS64.TRYWAIT P0, [R0+URZ+0x98], R14 ;  /* 0x0000980e000075a7 */ /* 0x0022a400080011ff */
[----:B--2---:R-:W-:Y:S05]  /*ba90*/  @!P0 NANOSLEEP.SYNCS 0x989680 ;  /* 0x009896800000895d */ /* 0x004fea0003900000 */
[----:B------:R-:W2:Y:S02]  /*baa0*/  @!P0 SYNCS.PHASECHK.TRANS64 P0, [R0+URZ+0x98], R14 ;  /* 0x0000980e000085a7 */ /* 0x000ea400080010ff */
[----:B--2---:R-:W-:Y:S05]  /*bab0*/  @!P0 BRA `(.L_x_163) ;  /* 0xfffffffc00f08947 */ /* 0x004fea000383ffff */
[----:B------:R-:W-:Y:S05]  /*bac0*/  BRA `(.L_x_164) ;  /* 0xffffff8400f87947 */ /* 0x000fea000383ffff */
.L_x_77:
[----:B------:R-:W-:Y:S07]  /*bad0*/  MOV R0, UR6 ;  /* 0x0000000600007c02 */ /* 0x000fee0008000f00 */
.L_x_165:
[----:B-1----:R1:W2:Y:S02]  /*bae0*/  SYNCS.PHASECHK.TRANS64.TRYWAIT P0, [R0+URZ+0xa0], R14 ;  /* 0x0000a00e000075a7 */ /* 0x0022a400080011ff */
[----:B--2---:R-:W-:Y:S05]  /*baf0*/  @!P0 NANOSLEEP.SYNCS 0x989680 ;  /* 0x009896800000895d */ /* 0x004fea0003900000 */
[----:B------:R-:W2:Y:S02]  /*bb00*/  @!P0 SYNCS.PHASECHK.TRANS64 P0, [R0+URZ+0xa0], R14 ;  /* 0x0000a00e000085a7 */ /* 0x000ea400080010ff */
[----:B--2---:R-:W-:Y:S05]  /*bb10*/  @!P0 BRA `(.L_x_165) ;  /* 0xfffffffc00f08947 */ /* 0x004fea000383ffff */
[----:B------:R-:W-:Y:S05]  /*bb20*/  BRA `(.L_x_166) ;  /* 0xffffff88003c7947 */ /* 0x000fea000383ffff */
.L_x_78:
[----:B------:R-:W-:Y:S07]  /*bb30*/  MOV R0, UR6 ;  /* 0x0000000600007c02 */ /* 0x000fee0008000f00 */
.L_x_167:
[----:B-1----:R1:W2:Y:S02]  /*bb40*/  SYNCS.PHASECHK.TRANS64.TRYWAIT P0, [R0+URZ+0xa8], R14 ;  /* 0x0000a80e000075a7 */ /* 0x0022a400080011ff */
[----:B--2---:R-:W-:Y:S05]  /*bb50*/  @!P0 NANOSLEEP.SYNCS 0x989680 ;  /* 0x009896800000895d */ /* 0x004fea0003900000 */
[----:B------:R-:W2:Y:S02]  /*bb60*/  @!P0 SYNCS.PHASECHK.TRANS64 P0, [R0+URZ+0xa8], R14 ;  /* 0x0000a80e000085a7 */ /* 0x000ea400080010ff */
[----:B--2---:R-:W-:Y:S05]  /*bb70*/  @!P0 BRA `(.L_x_167) ;  /* 0xfffffffc00f08947 */ /* 0x004fea000383ffff */
[----:B------:R-:W-:Y:S05]  /*bb80*/  BRA `(.L_x_168) ;  /* 0xffffff8800c07947 */ /* 0x000fea000383ffff */
.L_x_80:
[----:B------:R-:W-:-:S07]  /*bb90*/  MOV R0, UR6 ;  /* 0x0000000600007c02 */ /* 0x000fce0008000f00 */
.L_x_169:
[----:B-1----:R1:W2:Y:S02]  /*bba0*/  SYNCS.PHASECHK.TRANS64.TRYWAIT P0, [R0+URZ+0x90], R2 ;  /* 0x00009002000075a7 */ /* 0x0022a400080011ff */
[----:B--2---:R-:W-:Y:S05]  /*bbb0*/  @!P0 NANOSLEEP.SYNCS 0x989680 ;  /* 0x009896800000895d */ /* 0x004fea0003900000 */
[----:B------:R-:W2:Y:S02]  /*bbc0*/  @!P0 SYNCS.PHASECHK.TRANS64 P0, [R0+URZ+0x90], R2 ;  /* 0x00009002000085a7 */ /* 0x000ea400080010ff */
[----:B--2---:R-:W-:Y:S05]  /*bbd0*/  @!P0 BRA `(.L_x_169) ;  /* 0xfffffffc00f08947 */ /* 0x004fea000383ffff */
[----:B------:R-:W-:Y:S05]  /*bbe0*/  BRA `(.L_x_170) ;  /* 0xffffff8c00307947 */ /* 0x000fea000383ffff */
.L_x_81:
[----:B-1----:R-:W-:-:S07]  /*bbf0*/  MOV R0, UR6 ;  /* 0x0000000600007c02 */ /* 0x002fce0008000f00 */
.L_x_171:
[----:B-1----:R1:W2:Y:S02]  /*bc00*/  SYNCS.PHASECHK.TRANS64.TRYWAIT P0, [R0+URZ+0x98], R2 ;  /* 0x00009802000075a7 */ /* 0x0022a400080011ff */
[----:B--2---:R-:W-:Y:S05]  /*bc10*/  @!P0 NANOSLEEP.SYNCS 0x989680 ;  /* 0x009896800000895d */ /* 0x004fea0003900000 */
[----:B------:R-:W2:Y:S02]  /*bc20*/  @!P0 SYNCS.PHASECHK.TRANS64 P0, [R0+URZ+0x98], R2 ;  /* 0x00009802000085a7 */ /* 0x000ea400080010ff */
[----:B--2---:R-:W-:Y:S05]  /*bc30*/  @!P0 BRA `(.L_x_171) ;  /* 0xfffffffc00f08947 */ /* 0x004fea000383ffff */
[----:B------:R-:W-:Y:S05]  /*bc40*/  BRA `(.L_x_172) ;  /* 0xffffff8c00207947 */ /* 0x000fea000383ffff */
.L_x_82:
[----:B-1----:R-:W-:-:S07]  /*bc50*/  MOV R0, UR6 ;  /* 0x0000000600007c02 */ /* 0x002fce0008000f00 */
.L_x_173:
[----:B-1----:R1:W2:Y:S02]  /*bc60*/  SYNCS.PHASECHK.TRANS64.TRYWAIT P0, [R0+URZ+0xa0], R2 ;  /* 0x0000a002000075a7 */ /* 0x0022a400080011ff */
[----:B--2---:R-:W-:Y:S05]  /*bc70*/  @!P0 NANOSLEEP.SYNCS 0x989680 ;  /* 0x009896800000895d */ /* 0x004fea0003900000 */
[----:B------:R-:W2:Y:S02]  /*bc80*/  @!P0 SYNCS.PHASECHK.TRANS64 P0, [R0+URZ+0xa0], R2 ;  /* 0x0000a002000085a7 */ /* 0x000ea400080010ff */
[----:B--2---:R-:W-:Y:S05]  /*bc90*/  @!P0 BRA `(.L_x_173) ;  /* 0xfffffffc00f08947 */ /* 0x004fea000383ffff */
[----:B------:R-:W-:Y:S05]  /*bca0*/  BRA `(.L_x_174) ;  /* 0xffffff8c00107947 */ /* 0x000fea000383ffff */
.L_x_84:
[----:B--2---:R2:W4:Y:S02]  /*bcb0*/  SYNCS.PHASECHK.TRANS64.TRYWAIT P0, [R0+URZ+0xc0], R2 ;  /* 0x0000c002000075a7 */ /* 0x00452400080011ff */
[----:B----4-:R-:W-:Y:S05]  /*bcc0*/  @!P0 NANOSLEEP.SYNCS 0x989680 ;  /* 0x009896800000895d */ /* 0x010fea0003900000 */
[----:B------:R-:W4:Y:S02]  /*bcd0*/  @!P0 SYNCS.PHASECHK.TRANS64 P0, [R0+URZ+0xc0], R2 ;  /* 0x0000c002000085a7 */ /* 0x000f2400080010ff */
[----:B----4-:R-:W-:Y:S05]  /*bce0*/  @!P0 BRA `(.L_x_84) ;  /* 0xfffffffc00f08947 */ /* 0x010fea000383ffff */
[----:B------:R-:W-:Y:S05]  /*bcf0*/  BRA `(.L_x_175) ;  /* 0xffffff8c00ec7947 */ /* 0x000fea000383ffff */
.L_x_96:
[----:B-1----:R1:W2:Y:S02]  /*bd00*/  SYNCS.PHASECHK.TRANS64.TRYWAIT P1, [R0+URZ+0x70], R3 ;  /* 0x00007003000075a7 */ /* 0x0022a400080211ff */
[----:B--2---:R-:W-:Y:S05]  /*bd10*/  @!P1 NANOSLEEP.SYNCS 0x989680 ;  /* 0x009896800000995d */ /* 0x004fea0003900000 */
[----:B------:R-:W2:Y:S02]  /*bd20*/  @!P1 SYNCS.PHASECHK.TRANS64 P1, [R0+URZ+0x70], R3 ;  /* 0x00007003000095a7 */ /* 0x000ea400080210ff */
[----:B--2---:R-:W-:Y:S05]  /*bd30*/  @!P1 BRA `(.L_x_96) ;  /* 0xfffffffc00f09947 */ /* 0x004fea000383ffff */
[----:B------:R-:W-:Y:S05]  /*bd40*/  BRA `(.L_x_95) ;  /* 0xffffff9c00647947 */ /* 0x000fea000383ffff */
.L_x_98:
[----:B--2---:R2:W4:Y:S02]  /*bd50*/  SYNCS.PHASECHK.TRANS64.TRYWAIT P0, [R193+URZ+0xe0], R4 ;  /* 0x0000e004c10075a7 */ /* 0x00452400080011ff */
[----:B----4-:R-:W-:Y:S05]  /*bd60*/  @!P0 NANOSLEEP.SYNCS 0x989680 ;  /* 0x009896800000895d */ /* 0x010fea0003900000 */
[----:B------:R-:W4:Y:S02]  /*bd70*/  @!P0 SYNCS.PHASECHK.TRANS64 P0, [R193+URZ+0xe0], R4 ;  /* 0x0000e004c10085a7 */ /* 0x000f2400080010ff */
[----:B----4-:R-:W-:Y:S05]  /*bd80*/  @!P0 BRA `(.L_x_98) ;  /* 0xfffffffc00f08947 */ /* 0x010fea000383ffff */
[----:B------:R-:W-:Y:S05]  /*bd90*/  BRA `(.L_x_97) ;  /* 0xffffff9c00c07947 */ /* 0x000fea000383ffff */
.L_x_107:
[----:B--2---:R2:W3:Y:S02]  /*bda0*/  SYNCS.PHASECHK.TRANS64.TRYWAIT P0, [R0+URZ+0x70], R4 ;  /* 0x00007004000075a7 */ /* 0x0044e400080011ff */
[----:B---3--:R-:W-:Y:S05]  /*bdb0*/  @!P0 NANOSLEEP.SYNCS 0x989680 ;  /* 0x009896800000895d */ /* 0x008fea0003900000 */
[----:B------:R-:W3:Y:S02]  /*bdc0*/  @!P0 SYNCS.PHASECHK.TRANS64 P0, [R0+URZ+0x70], R4 ;  /* 0x00007004000085a7 */ /* 0x000ee400080010ff */
[----:B---3--:R-:W-:Y:S05]  /*bdd0*/  @!P0 BRA `(.L_x_107) ;  /* 0xfffffffc00f08947 */ /* 0x008fea000383ffff */
[----:B------:R-:W-:Y:S05]  /*bde0*/  BRA `(.L_x_106) ;  /* 0xffffffb000cc7947 */ /* 0x000fea000383ffff */
.L_x_116:
[----:B--2---:R2:W3:Y:S02]  /*bdf0*/  SYNCS.PHASECHK.TRANS64.TRYWAIT P0, [R0+URZ+0x70], R7 ;  /* 0x00007007000075a7 */ /* 0x0044e400080011ff */
[----:B---3--:R-:W-:Y:S05]  /*be00*/  @!P0 NANOSLEEP.SYNCS 0x989680 ;  /* 0x009896800000895d */ /* 0x008fea0003900000 */
[----:B------:R-:W3:Y:S02]  /*be10*/  @!P0 SYNCS.PHASECHK.TRANS64 P0, [R0+URZ+0x70], R7 ;  /* 0x00007007000085a7 */ /* 0x000ee400080010ff */
[----:B---3--:R-:W-:Y:S05]  /*be20*/  @!P0 BRA `(.L_x_116) ;  /* 0xfffffffc00f08947 */ /* 0x008fea000383ffff */
[----:B------:R-:W-:Y:S05]  /*be30*/  BRA `(.L_x_115) ;  /* 0xffffffc800287947 */ /* 0x000fea000383ffff */
.L_x_125:
[----:B--2---:R2:W3:Y:S02]  /*be40*/  SYNCS.PHASECHK.TRANS64.TRYWAIT P0, [R0+URZ+0x70], R4 ;  /* 0x00007004000075a7 */ /* 0x0044e400080011ff */
[----:B---3--:R-:W-:Y:S05]  /*be50*/  @!P0 NANOSLEEP.SYNCS 0x989680 ;  /* 0x009896800000895d */ /* 0x008fea0003900000 */
[----:B------:R-:W3:Y:S02]  /*be60*/  @!P0 SYNCS.PHASECHK.TRANS64 P0, [R0+URZ+0x70], R4 ;  /* 0x00007004000085a7 */ /* 0x000ee400080010ff */
[----:B---3--:R-:W-:Y:S05]  /*be70*/  @!P0 BRA `(.L_x_125) ;  /* 0xfffffffc00f08947 */ /* 0x008fea000383ffff */
[----:B------:R-:W-:Y:S05]  /*be80*/  BRA `(.L_x_124) ;  /* 0xffffffdc00907947 */ /* 0x000fea000383ffff */
        .weak           $__internal_0_$__cuda_sm10x_tcgen05_guardrail_trap_col_being_dealloced_not_returned_by_alloc
        .type           $__internal_0_$__cuda_sm10x_tcgen05_guardrail_trap_col_being_dealloced_not_returned_by_alloc,@function
        .size           $__internal_0_$__cuda_sm10x_tcgen05_guardrail_trap_col_being_dealloced_not_returned_by_alloc,($__internal_1_$__cuda_sm10x_tcgen05_guardrail_trap_phase_invalid_during_alloc - $__internal_0_$__cuda_sm10x_tcgen05_guardrail_trap_col_being_dealloced_not_returned_by_alloc)
$__internal_0_$__cuda_sm10x_tcgen05_guardrail_trap_col_being_dealloced_not_returned_by_alloc:
[----:B------:R-:W-:Y:S05]  /*be90*/  BPT.TRAP 0x1 ;  /* 0x000000040000795c */ /* 0x000fea0000300000 */
[----:B------:R-:W-:-:S04]  /*bea0*/  HFMA2 R3, -RZ, RZ, 0, 0 ;  /* 0x00000000ff037431 */ /* 0x000fc800000001ff */
[----:B------:R-:W-:Y:S05]  /*beb0*/  RET.REL.NODEC R2 `(_ZN7cutlass13device_kernelINS_4gemm6kernel13GemmUniversalIN4cute5tupleIJiiiiEEENS1_10collective13CollectiveMmaINS1_35MainloopSm100TmaUmmaWarpSpecializedILi7ELi2ELi2ENS5_IJNS4_1CILi1EEESB_SB_EEEEENS5_IJNSA_ILi128EEENSA_ILi256EEENSA_ILi64EEEEEENS_12float_e4m3_tENS5_IJlSB_lEEESI_SJ_NS4_8TiledMMAINS4_8MMA_AtomIJNS4_10MMA_TraitsINS4_19SM100_MMA_F8F6F4_SSEJSI_SI_fSE_SF_NS4_17integral_constantINS4_4UMMA5MajorELSQ_0EEESR_NSO_INSP_7ScaleInELSS_0EEEST_EEEEEENS4_6LayoutISC_NS5_IJNSA_ILi0EEESX_SX_EEEEENS5_IJNS4_10UnderscoreES10_S10_EEEEENS4_13SM90_TMA_LOADENS4_14ComposedLayoutINS4_7SwizzleILi2ELi4ELi3EEENS4_18smem_ptr_flag_bitsILi8EEENSW_INS5_IJNSA_ILi8EEESG_EEENS5_IJSG_SB_EEEEEEEvNS4_8identityES13_S1D_vS1E_EENS_8epilogue10collective18CollectiveEpilogueINS1G_23Sm100TmaWarpSpecializedILi4ELi2ELi64ELb0ELb0EEEJSH_NS5_IJNSW_ISE_SB_EENSW_ISG_SB_EEEEESI_SJ_SI_SJ_NS1G_6fusion15FusionCallbacksIS1K_NS1O_17LinCombPerRowBiasISI_fSI_SI_fLi16ELNS_15FloatRoundStyleE2EEESH_S1N_JEEENS4_5SM1004TMEM4LOAD26SM100_TMEM_LOAD_32dp32b64xES13_S1D_NS4_39AutoVectorizingCopyWithAssumedAlignmentILi128EEENS4_14SM90_TMA_STOREES1D_S1Z_S1Z_EEEvvEEEEvNT_6ParamsE) ;  /* 0xffffff4002507950 */ /* 0x000fea0003c3ffff */
        .weak           $__internal_1_$__cuda_sm10x_tcgen05_guardrail_trap_phase_invalid_during_alloc
        .type           $__internal_1_$__cuda_sm10x_tcgen05_guardrail_trap_phase_invalid_during_alloc,@function
        .size           $__internal_1_$__cuda_sm10x_tcgen05_guardrail_trap_phase_invalid_during_alloc,($__internal_2_$__cuda_sm10x_tcgen05_guardrail_trap_unallocated_columns_being_dealloced - $__internal_1_$__cuda_sm10x_tcgen05_guardrail_trap_phase_invalid_during_alloc)
$__internal_1_$__cuda_sm10x_tcgen05_guardrail_trap_phase_invalid_during_alloc:
[----:B------:R-:W-:Y:S05]  /*bec0*/  BPT.TRAP 0x1 ;  /* 0x000000040000795c */ /* 0x000fea0000300000 */
[----:B------:R-:W-:-:S04]  /*bed0*/  MOV R3, 0x0 ;  /* 0x0000000000037802 */ /* 0x000fc80000000f00 */
[----:B------:R-:W-:Y:S05]  /*bee0*/  RET.REL.NODEC R2 `(_ZN7cutlass13device_kernelINS_4gemm6kernel13GemmUniversalIN4cute5tupleIJiiiiEEENS1_10collective13CollectiveMmaINS1_35MainloopSm100TmaUmmaWarpSpecializedILi7ELi2ELi2ENS5_IJNS4_1CILi1EEESB_SB_EEEEENS5_IJNSA_ILi128EEENSA_ILi256EEENSA_ILi64EEEEEENS_12float_e4m3_tENS5_IJlSB_lEEESI_SJ_NS4_8TiledMMAINS4_8MMA_AtomIJNS4_10MMA_TraitsINS4_19SM100_MMA_F8F6F4_SSEJSI_SI_fSE_SF_NS4_17integral_constantINS4_4UMMA5MajorELSQ_0EEESR_NSO_INSP_7ScaleInELSS_0EEEST_EEEEEENS4_6LayoutISC_NS5_IJNSA_ILi0EEESX_SX_EEEEENS5_IJNS4_10UnderscoreES10_S10_EEEEENS4_13SM90_TMA_LOADENS4_14ComposedLayoutINS4_7SwizzleILi2ELi4ELi3EEENS4_18smem_ptr_flag_bitsILi8EEENSW_INS5_IJNSA_ILi8EEESG_EEENS5_IJSG_SB_EEEEEEEvNS4_8identityES13_S1D_vS1E_EENS_8epilogue10collective18CollectiveEpilogueINS1G_23Sm100TmaWarpSpecializedILi4ELi2ELi64ELb0ELb0EEEJSH_NS5_IJNSW_ISE_SB_EENSW_ISG_SB_EEEEESI_SJ_SI_SJ_NS1G_6fusion15FusionCallbacksIS1K_NS1O_17LinCombPerRowBiasISI_fSI_SI_fLi16ELNS_15FloatRoundStyleE2EEESH_S1N_JEEENS4_5SM1004TMEM4LOAD26SM100_TMEM_LOAD_32dp32b64xES13_S1D_NS4_39AutoVectorizingCopyWithAssumedAlignmentILi128EEENS4_14SM90_TMA_STOREES1D_S1Z_S1Z_EEEvvEEEEvNT_6ParamsE) ;  /* 0xffffff4002447950 */ /* 0x000fea0003c3ffff */
        .weak           $__internal_2_$__cuda_sm10x_tcgen05_guardrail_trap_unallocated_columns_being_dealloced
        .type           $__internal_2_$__cuda_sm10x_tcgen05_guardrail_trap_unallocated_columns_being_dealloced,@function
        .size           $__internal_2_$__cuda_sm10x_tcgen05_guardrail_trap_unallocated_columns_being_dealloced,(.L_x_177 - $__internal_2_$__cuda_sm10x_tcgen05_guardrail_trap_unallocated_columns_being_dealloced)
$__internal_2_$__cuda_sm10x_tcgen05_guardrail_trap_unallocated_columns_being_dealloced:
[----:B------:R-:W-:Y:S05]  /*bef0*/  BPT.TRAP 0x1 ;  /* 0x000000040000795c */ /* 0x000fea0000300000 */
[----:B------:R-:W-:-:S04]  /*bf00*/  HFMA2 R3, -RZ, RZ, 0, 0 ;  /* 0x00000000ff037431 */ /* 0x000fc800000001ff */
[----:B------:R-:W-:Y:S05]  /*bf10*/  RET.REL.NODEC R2 `(_ZN7cutlass13device_kernelINS_4gemm6kernel13GemmUniversalIN4cute5tupleIJiiiiEEENS1_10collective13CollectiveMmaINS1_35MainloopSm100TmaUmmaWarpSpecializedILi7ELi2ELi2ENS5_IJNS4_1CILi1EEESB_SB_EEEEENS5_IJNSA_ILi128EEENSA_ILi256EEENSA_ILi64EEEEEENS_12float_e4m3_tENS5_IJlSB_lEEESI_SJ_NS4_8TiledMMAINS4_8MMA_AtomIJNS4_10MMA_TraitsINS4_19SM100_MMA_F8F6F4_SSEJSI_SI_fSE_SF_NS4_17integral_constantINS4_4UMMA5MajorELSQ_0EEESR_NSO_INSP_7ScaleInELSS_0EEEST_EEEEEENS4_6LayoutISC_NS5_IJNSA_ILi0EEESX_SX_EEEEENS5_IJNS4_10UnderscoreES10_S10_EEEEENS4_13SM90_TMA_LOADENS4_14ComposedLayoutINS4_7SwizzleILi2ELi4ELi3EEENS4_18smem_ptr_flag_bitsILi8EEENSW_INS5_IJNSA_ILi8EEESG_EEENS5_IJSG_SB_EEEEEEEvNS4_8identityES13_S1D_vS1E_EENS_8epilogue10collective18CollectiveEpilogueINS1G_23Sm100TmaWarpSpecializedILi4ELi2ELi64ELb0ELb0EEEJSH_NS5_IJNSW_ISE_SB_EENSW_ISG_SB_EEEEESI_SJ_SI_SJ_NS1G_6fusion15FusionCallbacksIS1K_NS1O_17LinCombPerRowBiasISI_fSI_SI_fLi16ELNS_15FloatRoundStyleE2EEESH_S1N_JEEENS4_5SM1004TMEM4LOAD26SM100_TMEM_LOAD_32dp32b64xES13_S1D_NS4_39AutoVectorizingCopyWithAssumedAlignmentILi128EEENS4_14SM90_TMA_STOREES1D_S1Z_S1Z_EEEvvEEEEvNT_6ParamsE) ;  /* 0xffffff4002387950 */ /* 0x000fea0003c3ffff */
.L_x_176:
[----:B------:R-:W-:-:S00]  /*bf20*/  BRA `(.L_x_176) ;  /* 0xfffffffc00fc7947 */ /* 0x000fc0000383ffff */
[----:B------:R-:W-:-:S00]  /*bf30*/  NOP ;  /* 0x0000000000007918 */ /* 0x000fc00000000000 */
        /* <DEDUP_REMOVED lines=12> */
.L_x_177:


//--------------------- .nv.global.init           --------------------------
	.section	.nv.global.init,"aw",@progbits
.nv.global.init:
	.type		$str$27,@object
	.size		$str$27,($str$28 - $str$27)
$str$27:
        /*0000*/ 	.byte	0x28, 0x61, 0x64, 0x64, 0x72, 0x65, 0x73, 0x73, 0x20, 0x26, 0x20, 0x6d, 0x61, 0x73, 0x6b, 0x29
        /*0010*/ 	.byte	0x20, 0x3d, 0x3d, 0x20, 0x30, 0x00
	.type		$str$28,@object
	.size		$str$28,($str$26 - $str$28)
$str$28:
        /*0016*/ 	.byte	0x2f, 0x74, 0x6d, 0x70, 0x2f, 0x63, 0x75, 0x74, 0x6c, 0x61, 0x73, 0x73, 0x5f, 0x73, 0x77, 0x65
        /*0026*/ 	.byte	0x65, 0x70, 0x5f, 0x73, 0x72, 0x63, 0x2f, 0x69, 0x6e, 0x63, 0x6c, 0x75, 0x64, 0x65, 0x2f, 0x63
        /*0036*/ 	.byte	0x75, 0x74, 0x65, 0x2f, 0x70, 0x6f, 0x69, 0x6e, 0x74, 0x65, 0x72, 0x5f, 0x66, 0x6c, 0x61, 0x67
        /*0046*/ 	.byte	0x67, 0x65, 0x64, 0x2e, 0x68, 0x70, 0x70, 0x00
	.type		$str$26,@object
	.size		$str$26,($str$25 - $str$26)
$str$26:
        /*004e*/ 	.byte	0x2f, 0x74, 0x6d, 0x70, 0x2f, 0x63, 0x75, 0x74, 0x6c, 0x61, 0x73, 0x73, 0x5f, 0x73, 0x77, 0x65
        /*005e*/ 	.byte	0x65, 0x70, 0x5f, 0x73, 0x72, 0x63, 0x2f, 0x69, 0x6e, 0x63, 0x6c, 0x75, 0x64, 0x65, 0x2f, 0x63
        /*006e*/ 	.byte	0x75, 0x74, 0x65, 0x2f, 0x61, 0x74, 0x6f, 0x6d, 0x2f, 0x63, 0x6f, 0x70, 0x79, 0x5f, 0x74, 0x72
        /*007e*/ 	.byte	0x61, 0x69, 0x74, 0x73, 0x5f, 0x73, 0x6d, 0x31, 0x30, 0x30, 0x2e, 0x68, 0x70, 0x70, 0x00
	.type		$str$25,@object
	.size		$str$25,(__unnamed_1 - $str$25)
$str$25:
        /*008d*/ 	.byte	0x28, 0x28, 0x75, 0x69, 0x6e, 0x74, 0x33, 0x32, 0x5f, 0x74, 0x28, 0x74, 0x68, 0x72, 0x65, 0x61
        /*009d*/ 	.byte	0x64, 0x49, 0x64, 0x78, 0x2e, 0x78, 0x29, 0x20, 0x2f, 0x20, 0x33, 0x32, 0x29, 0x20, 0x25, 0x20
        /*00ad*/ 	.byte	0x34, 0x29, 0x20, 0x3d, 0x3d, 0x20, 0x28, 0x28, 0x28, 0x74, 0x6d, 0x65, 0x6d, 0x5f, 0x61, 0x64
        /*00bd*/ 	.byte	0x64, 0x72, 0x20, 0x3e, 0x3e, 0x20, 0x31, 0x36, 0x29, 0x20, 0x2f, 0x20, 0x33, 0x32, 0x29, 0x20
        /*00cd*/ 	.byte	0x25, 0x20, 0x34, 0x29, 0x00
	.type		__unnamed_1,@object
	.size		__unnamed_1,(__unnamed_2 - __unnamed_1)
__unnamed_1:
        /*00d2*/ 	.byte	0x61, 0x75, 0x74, 0x6f, 0x20, 0x63, 0x75, 0x74, 0x65, 0x3a, 0x3a, 0x61, 0x73, 0x5f, 0x70, 0x6f
        /* <DEDUP_REMOVED lines=24> */
        /*0262*/ 	.byte	0x43, 0x3c, 0x38, 0x31, 0x39, 0x32, 0x3e, 0x3e, 0x3e, 0x3e, 0x5d, 0x00
	.type		__unnamed_2,@object
	.size		__unnamed_2,(__unnamed_3 - __unnamed_2)
__unnamed_2:
        /* <DEDUP_REMOVED lines=26> */
	.type		__unnamed_3,@object
	.size		__unnamed_3,(.L_3 - __unnamed_3)
__unnamed_3:
        /* <DEDUP_REMOVED lines=42> */
        /*06aa*/ 	.byte	0x3e, 0x3e, 0x3e, 0x3e, 0x5d, 0x00
.L_3:


//--------------------- .nv.shared._ZN7cutlass13device_kernelINS_4gemm6kernel13GemmUniversalIN4cute5tupleIJiiiiEEENS1_10collective13CollectiveMmaINS1_35MainloopSm100TmaUmmaWarpSpecializedILi7ELi2ELi2ENS5_IJNS4_1CILi1EEESB_SB_EEEEENS5_IJNSA_ILi128EEENSA_ILi256EEENSA_ILi64EEEEEENS_12float_e4m3_tENS5_IJlSB_lEEESI_SJ_NS4_8TiledMMAINS4_8MMA_AtomIJNS4_10MMA_TraitsINS4_19SM100_MMA_F8F6F4_SSEJSI_SI_fSE_SF_NS4_17integral_constantINS4_4UMMA5MajorELSQ_0EEESR_NSO_INSP_7ScaleInELSS_0EEEST_EEEEEENS4_6LayoutISC_NS5_IJNSA_ILi0EEESX_SX_EEEEENS5_IJNS4_10UnderscoreES10_S10_EEEEENS4_13SM90_TMA_LOADENS4_14ComposedLayoutINS4_7SwizzleILi2ELi4ELi3EEENS4_18smem_ptr_flag_bitsILi8EEENSW_INS5_IJNSA_ILi8EEESG_EEENS5_IJSG_SB_EEEEEEEvNS4_8identityES13_S1D_vS1E_EENS_8epilogue10collective18CollectiveEpilogueINS1G_23Sm100TmaWarpSpecializedILi4ELi2ELi64ELb0ELb0EEEJSH_NS5_IJNSW_ISE_SB_EENSW_ISG_SB_EEEEESI_SJ_SI_SJ_NS1G_6fusion15FusionCallbacksIS1K_NS1O_17LinCombPerRowBiasISI_fSI_SI_fLi16ELNS_15FloatRoundStyleE2EEESH_S1N_JEEENS4_5SM1004TMEM4LOAD26SM100_TMEM_LOAD_32dp32b64xES13_S1D_NS4_39AutoVectorizingCopyWithAssumedAlignmentILi128EEENS4_14SM90_TMA_STOREES1D_S1Z_S1Z_EEEvvEEEEvNT_6ParamsE --------------------------
	.section	.nv.shared._ZN7cutlass13device_kernelINS_4gemm6kernel13GemmUniversalIN4cute5tupleIJiiiiEEENS1_10collective13CollectiveMmaINS1_35MainloopSm100TmaUmmaWarpSpecializedILi7ELi2ELi2ENS5_IJNS4_1CILi1EEESB_SB_EEEEENS5_IJNSA_ILi128EEENSA_ILi256EEENSA_ILi64EEEEEENS_12float_e4m3_tENS5_IJlSB_lEEESI_SJ_NS4_8TiledMMAINS4_8MMA_AtomIJNS4_10MMA_TraitsINS4_19SM100_MMA_F8F6F4_SSEJSI_SI_fSE_SF_NS4_17integral_constantINS4_4UMMA5MajorELSQ_0EEESR_NSO_INSP_7ScaleInELSS_0EEEST_EEEEEENS4_6LayoutISC_NS5_IJNSA_ILi0EEESX_SX_EEEEENS5_IJNS4_10UnderscoreES10_S10_EEEEENS4_13SM90_TMA_LOADENS4_14ComposedLayoutINS4_7SwizzleILi2ELi4ELi3EEENS4_18smem_ptr_flag_bitsILi8EEENSW_INS5_IJNSA_ILi8EEESG_EEENS5_IJSG_SB_EEEEEEEvNS4_8identityES13_S1D_vS1E_EENS_8epilogue10collective18CollectiveEpilogueINS1G_23Sm100TmaWarpSpecializedILi4ELi2ELi64ELb0ELb0EEEJSH_NS5_IJNSW_ISE_SB_EENSW_ISG_SB_EEEEESI_SJ_SI_SJ_NS1G_6fusion15FusionCallbacksIS1K_NS1O_17LinCombPerRowBiasISI_fSI_SI_fLi16ELNS_15FloatRoundStyleE2EEESH_S1N_JEEENS4_5SM1004TMEM4LOAD26SM100_TMEM_LOAD_32dp32b64xES13_S1D_NS4_39AutoVectorizingCopyWithAssumedAlignmentILi128EEENS4_14SM90_TMA_STOREES1D_S1Z_S1Z_EEEvvEEEEvNT_6ParamsE,"aw",@nobits
	.sectionflags	@""
	.align	16
	.zero		1024


//--------------------- .nv.shared.reserved.0     --------------------------
	.section	.nv.shared.reserved.0,"aw",@nobits
	.weak		__nv_reservedSMEM_offset_0_alias
	.size		__nv_reservedSMEM_offset_0_alias, 0, 64
	.other		__nv_reservedSMEM_offset_0_alias,@"STO_CUDA_RESERVED_SHARED STV_DEFAULT"
__nv_reservedSMEM_offset_0_alias:
	.zero		0
.nv.shared.reserved.0:
	.zero		64
	.weak		__nv_reservedSMEM_tcgen05_partition
	.type		__nv_reservedSMEM_tcgen05_partition,@object
	.size		__nv_reservedSMEM_tcgen05_partition,(.L_0 - __nv_reservedSMEM_tcgen05_partition)
__nv_reservedSMEM_tcgen05_partition:
	.zero		32
.L_0:


//--------------------- .nv.global                --------------------------
	.section	.nv.global,"aw",@nobits
.nv.global:
	.type		_ZN39_INTERNAL_b577a7b6_4_k_cu_f3832120_26704cute1_E,@object
	.size		_ZN39_INTERNAL_b577a7b6_4_k_cu_f3832120_26704cute1_E,(_ZN39_INTERNAL_b577a7b6_4_k_cu_f3832120_26704cuda3std3__45__cpo6cbeginE - _ZN39_INTERNAL_b577a7b6_4_k_cu_f3832120_26704cute1_E)
_ZN39_INTERNAL_b577a7b6_4_k_cu_f3832120_26704cute1_E:
	.zero		1
	.type		_ZN39_INTERNAL_b577a7b6_4_k_cu_f3832120_26704cuda3std3__45__cpo6cbeginE,@object
	.size		_ZN39_INTERNAL_b577a7b6_4_k_cu_f3832120_26704cuda3std3__45__cpo6cbeginE,(_ZN39_INTERNAL_b577a7b6_4_k_cu_f3832120_26704cuda3std3__48in_placeE - _ZN39_INTERNAL_b577a7b6_4_k_cu_f3832120_26704cuda3std3__45__cpo6cbeginE)
_ZN39_INTERNAL_b577a7b6_4_k_cu_f3832120_26704cuda3std3__45__cpo6cbeginE:
	.zero		1
	.type		_ZN39_INTERNAL_b577a7b6_4_k_cu_f3832120_26704cuda3std3__48in_placeE,@object
	.size		_ZN39_INTERNAL_b577a7b6_4_k_cu_f3832120_26704cuda3std3__48in_placeE,(_ZN39_INTERNAL_b577a7b6_4_k_cu_f3832120_26704cuda3std6ranges3__45__cpo9iter_moveE - _ZN39_INTERNAL_b577a7b6_4_k_cu_f3832120_26704cuda3std3__48in_placeE)
_ZN39_INTERNAL_b577a7b6_4_k_cu_f3832120_26704cuda3std3__48in_placeE:
	.zero		1
	.type		_ZN39_INTERNAL_b577a7b6_4_k_cu_f3832120_26704cuda3std6ranges3__45__cpo9iter_moveE,@object
	.size		_ZN39_INTERNAL_b577a7b6_4_k_cu_f3832120_26704cuda3std6ranges3__45__cpo9iter_moveE,(_ZN39_INTERNAL_b577a7b6_4_k_cu_f3832120_26704cuda3std3__45__cpo5beginE - _ZN39_INTERNAL_b577a7b6_4_k_cu_f3832120_26704cuda3std6ranges3__45__cpo9iter_moveE)
_ZN39_INTERNAL_b577a7b6_4_k_cu_f3832120_26704cuda3std6ranges3__45__cpo9iter_moveE:
	.zero		1
	.type		_ZN39_INTERNAL_b577a7b6_4_k_cu_f3832120_26704cuda3std3__45__cpo5beginE,@object
	.size		_ZN39_INTERNAL_b577a7b6_4_k_cu_f3832120_26704cuda3std3__45__cpo5beginE,(_ZN39_INTERNAL_b577a7b6_4_k_cu_f3832120_26704cuda3std3__441_GLOBAL__N__b577a7b6_4_k_cu_f3832120_26706ignoreE - _ZN39_INTERNAL_b577a7b6_4_k_cu_f3832120_26704cuda3std3__45__cpo5beginE)
_ZN39_INTERNAL_b577a7b6_4_k_cu_f3832120_26704cuda3std3__45__cpo5beginE:
	.zero		1
	.type		_ZN39_INTERNAL_b577a7b6_4_k_cu_f3832120_26704cuda3std3__441_GLOBAL__N__b577a7b6_4_k_cu_f3832120_26706ignoreE,@object
	.size		_ZN39_INTERNAL_b577a7b6_4_k_cu_f3832120_26704cuda3std3__441_GLOBAL__N__b577a7b6_4_k_cu_f3832120_26706ignoreE,(_ZN39_INTERNAL_b577a7b6_4_k_cu_f3832120_26704cute7productE - _ZN39_INTERNAL_b577a7b6_4_k_cu_f3832120_26704cuda3std3__441_GLOBAL__N__b577a7b6_4_k_cu_f3832120_26706ignoreE)
_ZN39_INTERNAL_b577a7b6_4_k_cu_f3832120_26704cuda3std3__441_GLOBAL__N__b577a7b6_4_k_cu_f3832120_26706ignoreE:
	.zero		1
	.type		_ZN39_INTERNAL_b577a7b6_4_k_cu_f3832120_26704cute7productE,@object
	.size		_ZN39_INTERNAL_b577a7b6_4_k_cu_f3832120_26704cute7productE,(_ZN39_INTERNAL_b577a7b6_4_k_cu_f3832120_26704cuda3std3__45__cpo3endE - _ZN39_INTERNAL_b577a7b6_4_k_cu_f3832120_26704cute7productE)
_ZN39_INTERNAL_b577a7b6_4_k_cu_f3832120_26704cute7productE:
	.zero		1
	.type		_ZN39_INTERNAL_b577a7b6_4_k_cu_f3832120_26704cuda3std3__45__cpo3endE,@object
	.size		_ZN39_INTERNAL_b577a7b6_4_k_cu_f3832120_26704cuda3std3__45__cpo3endE,(_ZN39_INTERNAL_b577a7b6_4_k_cu_f3832120_26704cuda3std3__419piecewise_constructE - _ZN39_INTERNAL_b577a7b6_4_k_cu_f3832120_26704cuda3std3__45__cpo3endE)
_ZN39_INTERNAL_b577a7b6_4_k_cu_f3832120_26704cuda3std3__45__cpo3endE:
	.zero		1
	.type		_ZN39_INTERNAL_b577a7b6_4_k_cu_f3832120_26704cuda3std3__419piecewise_constructE,@object
	.size		_ZN39_INTERNAL_b577a7b6_4_k_cu_f3832120_26704cuda3std3__419piecewise_constructE,(_ZN39_INTERNAL_b577a7b6_4_k_cu_f3832120_26704cuda3std3__45__cpo4cendE - _ZN39_INTERNAL_b577a7b6_4_k_cu_f3832120_26704cuda3std3__419piecewise_constructE)
_ZN39_INTERNAL_b577a7b6_4_k_cu_f3832120_26704cuda3std3__419piecewise_constructE:
	.zero		1
	.type		_ZN39_INTERNAL_b577a7b6_4_k_cu_f3832120_26704cuda3std3__45__cpo4cendE,@object
	.size		_ZN39_INTERNAL_b577a7b6_4_k_cu_f3832120_26704cuda3std3__45__cpo4cendE,(_ZN39_INTERNAL_b577a7b6_4_k_cu_f3832120_26704cuda3std6ranges3__45__cpo4swapE - _ZN39_INTERNAL_b577a7b6_4_k_cu_f3832120_26704cuda3std3__45__cpo4cendE)
_ZN39_INTERNAL_b577a7b6_4_k_cu_f3832120_26704cuda3std3__45__cpo4cendE:
	.zero		1
	.type		_ZN39_INTERNAL_b577a7b6_4_k_cu_f3832120_26704cuda3std6ranges3__45__cpo4swapE,@object
	.size		_ZN39_INTERNAL_b577a7b6_4_k_cu_f3832120_26704cuda3std6ranges3__45__cpo4swapE,(.L_11 - _ZN39_INTERNAL_b577a7b6_4_k_cu_f3832120_26704cuda3std6ranges3__45__cpo4swapE)
_ZN39_INTERNAL_b577a7b6_4_k_cu_f3832120_26704cuda3std6ranges3__45__cpo4swapE:
	.zero		1
.L_11:


//--------------------- .nv.constant0._ZN7cutlass13device_kernelINS_4gemm6kernel13GemmUniversalIN4cute5tupleIJiiiiEEENS1_10collective13CollectiveMmaINS1_35MainloopSm100TmaUmmaWarpSpecializedILi7ELi2ELi2ENS5_IJNS4_1CILi1EEESB_SB_EEEEENS5_IJNSA_ILi128EEENSA_ILi256EEENSA_ILi64EEEEEENS_12float_e4m3_tENS5_IJlSB_lEEESI_SJ_NS4_8TiledMMAINS4_8MMA_AtomIJNS4_10MMA_TraitsINS4_19SM100_MMA_F8F6F4_SSEJSI_SI_fSE_SF_NS4_17integral_constantINS4_4UMMA5MajorELSQ_0EEESR_NSO_INSP_7ScaleInELSS_0EEEST_EEEEEENS4_6LayoutISC_NS5_IJNSA_ILi0EEESX_SX_EEEEENS5_IJNS4_10UnderscoreES10_S10_EEEEENS4_13SM90_TMA_LOADENS4_14ComposedLayoutINS4_7SwizzleILi2ELi4ELi3EEENS4_18smem_ptr_flag_bitsILi8EEENSW_INS5_IJNSA_ILi8EEESG_EEENS5_IJSG_SB_EEEEEEEvNS4_8identityES13_S1D_vS1E_EENS_8epilogue10collective18CollectiveEpilogueINS1G_23Sm100TmaWarpSpecializedILi4ELi2ELi64ELb0ELb0EEEJSH_NS5_IJNSW_ISE_SB_EENSW_ISG_SB_EEEEESI_SJ_SI_SJ_NS1G_6fusion15FusionCallbacksIS1K_NS1O_17LinCombPerRowBiasISI_fSI_SI_fLi16ELNS_15FloatRoundStyleE2EEESH_S1N_JEEENS4_5SM1004TMEM4LOAD26SM100_TMEM_LOAD_32dp32b64xES13_S1D_NS4_39AutoVectorizingCopyWithAssumedAlignmentILi128EEENS4_14SM90_TMA_STOREES1D_S1Z_S1Z_EEEvvEEEEvNT_6ParamsE --------------------------
	.section	.nv.constant0._ZN7cutlass13device_kernelINS_4gemm6kernel13GemmUniversalIN4cute5tupleIJiiiiEEENS1_10collective13CollectiveMmaINS1_35MainloopSm100TmaUmmaWarpSpecializedILi7ELi2ELi2ENS5_IJNS4_1CILi1EEESB_SB_EEEEENS5_IJNSA_ILi128EEENSA_ILi256EEENSA_ILi64EEEEEENS_12float_e4m3_tENS5_IJlSB_lEEESI_SJ_NS4_8TiledMMAINS4_8MMA_AtomIJNS4_10MMA_TraitsINS4_19SM100_MMA_F8F6F4_SSEJSI_SI_fSE_SF_NS4_17integral_constantINS4_4UMMA5MajorELSQ_0EEESR_NSO_INSP_7ScaleInELSS_0EEEST_EEEEEENS4_6LayoutISC_NS5_IJNSA_ILi0EEESX_SX_EEEEENS5_IJNS4_10UnderscoreES10_S10_EEEEENS4_13SM90_TMA_LOADENS4_14ComposedLayoutINS4_7SwizzleILi2ELi4ELi3EEENS4_18smem_ptr_flag_bitsILi8EEENSW_INS5_IJNSA_ILi8EEESG_EEENS5_IJSG_SB_EEEEEEEvNS4_8identityES13_S1D_vS1E_EENS_8epilogue10collective18CollectiveEpilogueINS1G_23Sm100TmaWarpSpecializedILi4ELi2ELi64ELb0ELb0EEEJSH_NS5_IJNSW_ISE_SB_EENSW_ISG_SB_EEEEESI_SJ_SI_SJ_NS1G_6fusion15FusionCallbacksIS1K_NS1O_17LinCombPerRowBiasISI_fSI_SI_fLi16ELNS_15FloatRoundStyleE2EEESH_S1N_JEEENS4_5SM1004TMEM4LOAD26SM100_TMEM_LOAD_32dp32b64xES13_S1D_NS4_39AutoVectorizingCopyWithAssumedAlignmentILi128EEENS4_14SM90_TMA_STOREES1D_S1Z_S1Z_EEEvvEEEEvNT_6ParamsE,"a",@progbits
	.sectionflags	@""
	.align	4
.nv.constant0._ZN7cutlass13device_kernelINS_4gemm6kernel13GemmUniversalIN4cute5tupleIJiiiiEEENS1_10collective13CollectiveMmaINS1_35MainloopSm100TmaUmmaWarpSpecializedILi7ELi2ELi2ENS5_IJNS4_1CILi1EEESB_SB_EEEEENS5_IJNSA_ILi128EEENSA_ILi256EEENSA_ILi64EEEEEENS_12float_e4m3_tENS5_IJlSB_lEEESI_SJ_NS4_8TiledMMAINS4_8MMA_AtomIJNS4_10MMA_TraitsINS4_19SM100_MMA_F8F6F4_SSEJSI_SI_fSE_SF_NS4_17integral_constantINS4_4UMMA5MajorELSQ_0EEESR_NSO_INSP_7ScaleInELSS_0EEEST_EEEEEENS4_6LayoutISC_NS5_IJNSA_ILi0EEESX_SX_EEEEENS5_IJNS4_10UnderscoreES10_S10_EEEEENS4_13SM90_TMA_LOADENS4_14ComposedLayoutINS4_7SwizzleILi2ELi4ELi3EEENS4_18smem_ptr_flag_bitsILi8EEENSW_INS5_IJNSA_ILi8EEESG_EEENS5_IJSG_SB_EEEEEEEvNS4_8identityES13_S1D_vS1E_EENS_8epilogue10collective18CollectiveEpilogueINS1G_23Sm100TmaWarpSpecializedILi4ELi2ELi64ELb0ELb0EEEJSH_NS5_IJNSW_ISE_SB_EENSW_ISG_SB_EEEEESI_SJ_SI_SJ_NS1G_6fusion15FusionCallbacksIS1K_NS1O_17LinCombPerRowBiasISI_fSI_SI_fLi16ELNS_15FloatRoundStyleE2EEESH_S1N_JEEENS4_5SM1004TMEM4LOAD26SM100_TMEM_LOAD_32dp32b64xES13_S1D_NS4_39AutoVectorizingCopyWithAssumedAlignmentILi128EEENS4_14SM90_TMA_STOREES1D_S1Z_S1Z_EEEvvEEEEvNT_6ParamsE:
	.zero		2944


//--------------------- SYMBOLS --------------------------

	.type		.nv.reservedSmem.offset0,@object
	.size		.nv.reservedSmem.offset0,0x4
	.type		.nv.reservedSmem.cap,@object
	.size		.nv.reservedSmem.cap,0x4
	.type		__assertfail,@function
